	.target	sm_90a

	.elftype	@"ET_EXEC"


//--------------------- .note.nv.tkinfo           --------------------------
	.section	.note.nv.tkinfo,"",@"SHT_NOTE"
	.sectionflags	@"SHF_NOTE_NV_TKINFO"
	.tkinfo
        /*0018*/ 	.word	0x00000002
        /*0030*/ 	.string	""
        /*0030*/ 	.string	"ptxas"
        /*0030*/ 	.string	"Cuda compilation tools, release 13.0, V13.0.88"
        /*0030*/ 	.string	"Build cuda_13.0.r13.0/compiler.36424714_0"
        /*0030*/ 	.string	"-arch sm_90a -m 64 "



//--------------------- .note.nv.cuinfo           --------------------------
	.section	.note.nv.cuinfo,"",@"SHT_NOTE"
	.sectionflags	@"SHF_NOTE_NV_CUINFO"
        /*0018*/ 	.short	0x0002
        /*001a*/ 	.short	0x005a
        /*001c*/ 	.short	0x0082
	.zero		2


//--------------------- .nv.info                  --------------------------
	.section	.nv.info,"",@"SHT_CUDA_INFO"
	.align	4


	//----- nvinfo : EIATTR_REGCOUNT
	.align		4
        /*0000*/ 	.byte	0x04, 0x2f
        /*0002*/ 	.short	(.L_12 - .L_11)
	.align		4
.L_11:
        /*0004*/ 	.word	index@(_ZN7cutlass13device_kernelINS_4gemm6kernel13GemmUniversalIN4cute5tupleIJiiiiEEENS1_10collective13CollectiveMmaINS1_37MainloopSm90TmaGmmaWarpSpecializedFP8ILi3ENS5_IJNS4_1CILi1EEESB_SB_EEENS1_32KernelTmaWarpSpecializedPingpongEEENS5_IJNSA_ILi64EEENSA_ILi512EEENSA_ILi128EEEEEENS_12float_e4m3_tENS5_IJlSB_lEEESJ_SK_NS4_8TiledMMAINS4_8MMA_AtomIJNS4_4SM904GMMA31MMA_64x256x32_F32E4M3E4M3_SS_TNILNSO_7ScaleInE1ELSQ_1EEEEEENS4_6LayoutISC_NS5_IJNSA_ILi0EEESU_SU_EEEEENS5_IJNS4_10UnderscoreESX_SX_EEEEENS4_13SM90_TMA_LOADENS4_14ComposedLayoutINS4_7SwizzleILi3ELi4ELi3EEENS4_18smem_ptr_flag_bitsILi8EEENST_INS5_IJNSA_ILi8EEESH_EEENS5_IJSH_SB_EEEEEEEvNS4_8identityES10_S1A_vS1B_EENS_8epilogue10collective6detail29Sm90TmaWarpSpecializedAdapterINS1E_15DefaultEpilogueISJ_SK_SK_NS1D_6thread17LinearCombinationISJ_Li1EffLNS1I_9ScaleType4KindE0ELNS_15FloatRoundStyleE2ESJ_EENS1_15EpilogueDefaultEEEEEvvEEEEvNT_6ParamsE)
        /*0008*/ 	.word	0x000000a8


	//----- nvinfo : EIATTR_FRAME_SIZE
	.align		4
.L_12:
        /*000c*/ 	.byte	0x04, 0x11
        /*000e*/ 	.short	(.L_14 - .L_13)
	.align		4
.L_13:
        /*0010*/ 	.word	index@(_ZN7cutlass13device_kernelINS_4gemm6kernel13GemmUniversalIN4cute5tupleIJiiiiEEENS1_10collective13CollectiveMmaINS1_37MainloopSm90TmaGmmaWarpSpecializedFP8ILi3ENS5_IJNS4_1CILi1EEESB_SB_EEENS1_32KernelTmaWarpSpecializedPingpongEEENS5_IJNSA_ILi64EEENSA_ILi512EEENSA_ILi128EEEEEENS_12float_e4m3_tENS5_IJlSB_lEEESJ_SK_NS4_8TiledMMAINS4_8MMA_AtomIJNS4_4SM904GMMA31MMA_64x256x32_F32E4M3E4M3_SS_TNILNSO_7ScaleInE1ELSQ_1EEEEEENS4_6LayoutISC_NS5_IJNSA_ILi0EEESU_SU_EEEEENS5_IJNS4_10UnderscoreESX_SX_EEEEENS4_13SM90_TMA_LOADENS4_14ComposedLayoutINS4_7SwizzleILi3ELi4ELi3EEENS4_18smem_ptr_flag_bitsILi8EEENST_INS5_IJNSA_ILi8EEESH_EEENS5_IJSH_SB_EEEEEEEvNS4_8identityES10_S1A_vS1B_EENS_8epilogue10collective6detail29Sm90TmaWarpSpecializedAdapterINS1E_15DefaultEpilogueISJ_SK_SK_NS1D_6thread17LinearCombinationISJ_Li1EffLNS1I_9ScaleType4KindE0ELNS_15FloatRoundStyleE2ESJ_EENS1_15EpilogueDefaultEEEEEvvEEEEvNT_6ParamsE)
        /*0014*/ 	.word	0x00000cd0


	//----- nvinfo : EIATTR_MIN_STACK_SIZE
	.align		4
.L_14:
        /*0018*/ 	.byte	0x04, 0x12
        /*001a*/ 	.short	(.L_16 - .L_15)
	.align		4
.L_15:
        /*001c*/ 	.word	index@(_ZN7cutlass13device_kernelINS_4gemm6kernel13GemmUniversalIN4cute5tupleIJiiiiEEENS1_10collective13CollectiveMmaINS1_37MainloopSm90TmaGmmaWarpSpecializedFP8ILi3ENS5_IJNS4_1CILi1EEESB_SB_EEENS1_32KernelTmaWarpSpecializedPingpongEEENS5_IJNSA_ILi64EEENSA_ILi512EEENSA_ILi128EEEEEENS_12float_e4m3_tENS5_IJlSB_lEEESJ_SK_NS4_8TiledMMAINS4_8MMA_AtomIJNS4_4SM904GMMA31MMA_64x256x32_F32E4M3E4M3_SS_TNILNSO_7ScaleInE1ELSQ_1EEEEEENS4_6LayoutISC_NS5_IJNSA_ILi0EEESU_SU_EEEEENS5_IJNS4_10UnderscoreESX_SX_EEEEENS4_13SM90_TMA_LOADENS4_14ComposedLayoutINS4_7SwizzleILi3ELi4ELi3EEENS4_18smem_ptr_flag_bitsILi8EEENST_INS5_IJNSA_ILi8EEESH_EEENS5_IJSH_SB_EEEEEEEvNS4_8identityES10_S1A_vS1B_EENS_8epilogue10collective6detail29Sm90TmaWarpSpecializedAdapterINS1E_15DefaultEpilogueISJ_SK_SK_NS1D_6thread17LinearCombinationISJ_Li1EffLNS1I_9ScaleType4KindE0ELNS_15FloatRoundStyleE2ESJ_EENS1_15EpilogueDefaultEEEEEvvEEEEvNT_6ParamsE)
        /*0020*/ 	.word	0x00000cd0
.L_16:


//--------------------- .nv.compat                --------------------------
	.section	.nv.compat,"",@"SHT_CUDA_COMPAT_INFO"
	.align	4
        /*0000*/ 	.byte	0x02, 0x09, 0x01, 0x00, 0x02, 0x02, 0x04, 0x00, 0x02, 0x05, 0x05, 0x00, 0x03, 0x07, 0x01, 0x01
        /*0010*/ 	.byte	0x02, 0x03, 0x01, 0x00, 0x02, 0x06, 0x01, 0x00, 0x04, 0x0b, 0x08, 0x00, 0x00, 0x00, 0x00, 0x00
        /*0020*/ 	.byte	0x00, 0x00, 0x00, 0x00


//--------------------- .nv.info._ZN7cutlass13device_kernelINS_4gemm6kernel13GemmUniversalIN4cute5tupleIJiiiiEEENS1_10collective13CollectiveMmaINS1_37MainloopSm90TmaGmmaWarpSpecializedFP8ILi3ENS5_IJNS4_1CILi1EEESB_SB_EEENS1_32KernelTmaWarpSpecializedPingpongEEENS5_IJNSA_ILi64EEENSA_ILi512EEENSA_ILi128EEEEEENS_12float_e4m3_tENS5_IJlSB_lEEESJ_SK_NS4_8TiledMMAINS4_8MMA_AtomIJNS4_4SM904GMMA31MMA_64x256x32_F32E4M3E4M3_SS_TNILNSO_7ScaleInE1ELSQ_1EEEEEENS4_6LayoutISC_NS5_IJNSA_ILi0EEESU_SU_EEEEENS5_IJNS4_10UnderscoreESX_SX_EEEEENS4_13SM90_TMA_LOADENS4_14ComposedLayoutINS4_7SwizzleILi3ELi4ELi3EEENS4_18smem_ptr_flag_bitsILi8EEENST_INS5_IJNSA_ILi8EEESH_EEENS5_IJSH_SB_EEEEEEEvNS4_8identityES10_S1A_vS1B_EENS_8epilogue10collective6detail29Sm90TmaWarpSpecializedAdapterINS1E_15DefaultEpilogueISJ_SK_SK_NS1D_6thread17LinearCombinationISJ_Li1EffLNS1I_9ScaleType4KindE0ELNS_15FloatRoundStyleE2ESJ_EENS1_15EpilogueDefaultEEEEEvvEEEEvNT_6ParamsE --------------------------
	.section	.nv.info._ZN7cutlass13device_kernelINS_4gemm6kernel13GemmUniversalIN4cute5tupleIJiiiiEEENS1_10collective13CollectiveMmaINS1_37MainloopSm90TmaGmmaWarpSpecializedFP8ILi3ENS5_IJNS4_1CILi1EEESB_SB_EEENS1_32KernelTmaWarpSpecializedPingpongEEENS5_IJNSA_ILi64EEENSA_ILi512EEENSA_ILi128EEEEEENS_12float_e4m3_tENS5_IJlSB_lEEESJ_SK_NS4_8TiledMMAINS4_8MMA_AtomIJNS4_4SM904GMMA31MMA_64x256x32_F32E4M3E4M3_SS_TNILNSO_7ScaleInE1ELSQ_1EEEEEENS4_6LayoutISC_NS5_IJNSA_ILi0EEESU_SU_EEEEENS5_IJNS4_10UnderscoreESX_SX_EEEEENS4_13SM90_TMA_LOADENS4_14ComposedLayoutINS4_7SwizzleILi3ELi4ELi3EEENS4_18smem_ptr_flag_bitsILi8EEENST_INS5_IJNSA_ILi8EEESH_EEENS5_IJSH_SB_EEEEEEEvNS4_8identityES10_S1A_vS1B_EENS_8epilogue10collective6detail29Sm90TmaWarpSpecializedAdapterINS1E_15DefaultEpilogueISJ_SK_SK_NS1D_6thread17LinearCombinationISJ_Li1EffLNS1I_9ScaleType4KindE0ELNS_15FloatRoundStyleE2ESJ_EENS1_15EpilogueDefaultEEEEEvvEEEEvNT_6ParamsE,"",@"SHT_CUDA_INFO"
	.sectionflags	@""
	.align	4


	//----- nvinfo : EIATTR_CUDA_API_VERSION
	.align		4
        /*0000*/ 	.byte	0x04, 0x37
        /*0002*/ 	.short	(.L_18 - .L_17)
.L_17:
        /*0004*/ 	.word	0x00000082


	//----- nvinfo : EIATTR_KPARAM_INFO
	.align		4
.L_18:
        /*0008*/ 	.byte	0x04, 0x17
        /*000a*/ 	.short	(.L_20 - .L_19)
.L_19:
        /*000c*/ 	.word	0x00000000
        /*0010*/ 	.short	0x0000
        /*0012*/ 	.short	0x0070
        /*0014*/ 	.byte	0x00, 0xf0, 0x01, 0x10


	//----- nvinfo : EIATTR_SPARSE_MMA_MASK
	.align		4
.L_20:
        /*0018*/ 	.byte	0x03, 0x50
        /*001a*/ 	.short	0x0000


	//----- nvinfo : EIATTR_MAXREG_COUNT
	.align		4
        /*001c*/ 	.byte	0x03, 0x1b
        /*001e*/ 	.short	0x00a8


	//----- nvinfo : EIATTR_NUM_BARRIERS
	.align		4
        /*0020*/ 	.byte	0x02, 0x4c
        /*0022*/ 	.byte	0x01
	.zero		1


	//----- nvinfo : EIATTR_ANNOTATIONS
	.align		4
        /*0024*/ 	.byte	0x04, 0x55
        /*0026*/ 	.short	(.L_22 - .L_21)


	//   ....[0]....
.L_21:
        /*0028*/ 	.word	0x00000001
        /*002c*/ 	.byte	0x30, 0x0b, 0x00, 0x00, 0x01, 0x00, 0x00, 0x00, 0x60, 0x0b, 0x00, 0x00, 0x01, 0x00, 0x00, 0x00
        /* <DEDUP_REMOVED lines=2045> */
        /*800c*/ 	.byte	0x50, 0xa5, 0x02, 0x00, 0x01, 0x00, 0x00, 0x00, 0xa0, 0xa5, 0x02, 0x00


	//----- nvinfo : EIATTR_MERCURY_ISA_VERSION
	.align		4
.L_22:
        /*8018*/ 	.byte	0x03, 0x5f
        /*801a*/ 	.short	0x0101


	//----- nvinfo : EIATTR_INT_WARP_WIDE_INSTR_OFFSETS
	.align		4
        /*801c*/ 	.byte	0x04, 0x31
        /*801e*/ 	.short	(.L_24 - .L_23)


	//   ....[0]....
.L_23:
        /*8020*/ 	.word	0x00000490


	//   ....[1]....
        /*8024*/ 	.word	0x000004a0


	//   ....[2]....
        /*8028*/ 	.word	0x00000540


	//   ....[3]....
        /*802c*/ 	.word	0x00000560


	//   ....[4]....
        /*8030*/ 	.word	0x00000570


	//   ....[5]....
        /*8034*/ 	.word	0x00000580


	//   ....[6]....
        /*8038*/ 	.word	0x000005b0


	//   ....[7]....
        /*803c*/ 	.word	0x000005d0


	//----- nvinfo : EIATTR_COOP_GROUP_MASK_REGIDS
	.align		4
.L_24:
        /*8040*/ 	.byte	0x04, 0x29
        /*8042*/ 	.short	(.L_26 - .L_25)


	//   ....[0]....
.L_25:
        /*8044*/ 	.word	0xffffffff


	//   ....[1]....
        /*8048*/ 	.word	0xffffffff


	//   ....[2]....
        /*804c*/ 	.word	0xffffffff


	//   ....[3]....
        /*8050*/ 	.word	0xffffffff


	//   ....[4]....
        /*8054*/ 	.word	0xffffffff


	//   ....[5]....
        /*8058*/ 	.word	0xffffffff


	//----- nvinfo : EIATTR_COOP_GROUP_INSTR_OFFSETS
	.align		4
.L_26:
        /*805c*/ 	.byte	0x04, 0x28
        /*805e*/ 	.short	(.L_28 - .L_27)


	//   ....[0]....
.L_27:
        /*8060*/ 	.word	0x00000060


	//   ....[1]....
        /*8064*/ 	.word	0x00000090


	//   ....[2]....
        /*8068*/ 	.word	0x00000190


	//   ....[3]....
        /*806c*/ 	.word	0x00000380


	//   ....[4]....
        /*8070*/ 	.word	0x000003c0


	//   ....[5]....
        /*8074*/ 	.word	0x00000400


	//----- nvinfo : EIATTR_REG_RECONFIG
	.align		4
.L_28:
        /*8078*/ 	.byte	0x01, 0x54
	.zero		2


	//----- nvinfo : EIATTR_MBARRIER_INSTR_OFFSETS
	.align		4
        /*807c*/ 	.byte	0x04, 0x39
        /*807e*/ 	.short	(.L_30 - .L_29)


	//   ....[0]....
.L_29:
        /*8080*/ 	.word	0x00000310
        /*8084*/ 	.word	0x000000ff
        /*8088*/ 	.word	0x00000000
        /*808c*/ 	.short	0x0100
        /*808e*/ 	.byte	0x04
	.zero		1


	//   ....[1]....
        /*8090*/ 	.word	0x00000320
        /*8094*/ 	.word	0x000000ff
        /*8098*/ 	.word	0x00000018
        /*809c*/ 	.short	0x0100
        /*809e*/ 	.byte	0x04
	.zero		1


	//   ....[2]....
        /*80a0*/ 	.word	0x00000330
        /*80a4*/ 	.word	0x000000ff
        /*80a8*/ 	.word	0x00000008
        /*80ac*/ 	.short	0x0100
        /*80ae*/ 	.byte	0x04
	.zero		1


	//   ....[3]....
        /*80b0*/ 	.word	0x00000340
        /*80b4*/ 	.word	0x000000ff
        /*80b8*/ 	.word	0x00000020
        /*80bc*/ 	.short	0x0100
        /*80be*/ 	.byte	0x04
	.zero		1


	//   ....[4]....
        /*80c0*/ 	.word	0x00000350
        /*80c4*/ 	.word	0x000000ff
        /*80c8*/ 	.word	0x00000010
        /*80cc*/ 	.short	0x0100
        /*80ce*/ 	.byte	0x04
	.zero		1


	//   ....[5]....
        /*80d0*/ 	.word	0x00000360
        /*80d4*/ 	.word	0x000000ff
        /*80d8*/ 	.word	0x00000028
        /*80dc*/ 	.short	0x0100
        /*80de*/ 	.byte	0x04
	.zero		1


	//   ....[6]....
        /*80e0*/ 	.word	0x000005f0
        /*80e4*/ 	.word	0x000000ff
        /*80e8*/ 	.word	0x00000060
        /*80ec*/ 	.short	0x0100
        /*80ee*/ 	.byte	0x04
	.zero		1


	//   ....[7]....
        /*80f0*/ 	.word	0x00000600
        /*80f4*/ 	.word	0x000000ff
        /*80f8*/ 	.word	0x00000068
        /*80fc*/ 	.short	0x0100
        /*80fe*/ 	.byte	0x04
	.zero		1


	//   ....[8]....
        /*8100*/ 	.word	0x00000640
        /*8104*/ 	.word	0x000000ff
        /*8108*/ 	.word	0x00000040
        /*810c*/ 	.short	0x0100
        /*810e*/ 	.byte	0x0c
	.zero		1


	//   ....[9]....
        /*8110*/ 	.word	0x00000660
        /*8114*/ 	.word	0x000000ff
        /*8118*/ 	.word	0x00000048
        /*811c*/ 	.short	0x0100
        /*811e*/ 	.byte	0x0c
	.zero		1


	//   ....[10]....
        /*8120*/ 	.word	0x00000670
        /*8124*/ 	.word	0x000000ff
        /*8128*/ 	.word	0x00000050
        /*812c*/ 	.short	0x0100
        /*812e*/ 	.byte	0x0c
	.zero		1


	//   ....[11]....
        /*8130*/ 	.word	0x00000680
        /*8134*/ 	.word	0x000000ff
        /*8138*/ 	.word	0x00000058
        /*813c*/ 	.short	0x0100
        /*813e*/ 	.byte	0x0c
	.zero		1


	//   ....[12]....
        /*8140*/ 	.word	0x00001590
        /*8144*/ 	.word	0x000000ff
        /*8148*/ 	.word	0xfffffff8
        /*814c*/ 	.short	0x010a
        /*814e*/ 	.byte	0x0e
	.zero		1


	//   ....[13]....
        /*8150*/ 	.word	0x00002f10
        /*8154*/ 	.word	0x000000ff
        /*8158*/ 	.word	0x00000000
        /*815c*/ 	.short	0x010a
        /*815e*/ 	.byte	0x14
	.zero		1


	//   ....[14]....
        /*8160*/ 	.word	0x00002f50
        /*8164*/ 	.word	0x000000ff
        /*8168*/ 	.word	0x00000000
        /*816c*/ 	.short	0x010a
        /*816e*/ 	.byte	0x14
	.zero		1


	//   ....[15]....
        /*8170*/ 	.word	0x00009240
        /*8174*/ 	.word	0x000000ff
        /*8178*/ 	.word	0x00000000
        /*817c*/ 	.short	0x010a
        /*817e*/ 	.byte	0x16
	.zero		1


	//   ....[16]....
        /*8180*/ 	.word	0x00009280
        /*8184*/ 	.word	0x000000ff
        /*8188*/ 	.word	0x00000000
        /*818c*/ 	.short	0x010a
        /*818e*/ 	.byte	0x16
	.zero		1


	//   ....[17]....
        /*8190*/ 	.word	0x00011ab0
        /*8194*/ 	.word	0x000000ff
        /*8198*/ 	.word	0x00000000
        /*819c*/ 	.short	0x0101
        /*819e*/ 	.byte	0x15
	.zero		1


	//   ....[18]....
        /*81a0*/ 	.word	0x00015480
        /*81a4*/ 	.word	0x00000000
        /*81a8*/ 	.word	0x00000000
        /*81ac*/ 	.short	0x0101
        /*81ae*/ 	.byte	0x0b
	.zero		1


	//   ....[19]....
        /*81b0*/ 	.word	0x00015580
        /*81b4*/ 	.word	0x000000ff
        /*81b8*/ 	.word	0x00000000
        /*81bc*/ 	.short	0x0101
        /*81be*/ 	.byte	0x16
	.zero		1


	//   ....[20]....
        /*81c0*/ 	.word	0x00015610
        /*81c4*/ 	.word	0x000000ff
        /*81c8*/ 	.word	0x00000008
        /*81cc*/ 	.short	0x010a
        /*81ce*/ 	.byte	0x0e
	.zero		1


	//   ....[21]....
        /*81d0*/ 	.word	0x00028d70
        /*81d4*/ 	.word	0x00000003
        /*81d8*/ 	.word	0x00000000
        /*81dc*/ 	.short	0x0101
        /*81de*/ 	.byte	0x0b
	.zero		1


	//   ....[22]....
        /*81e0*/ 	.word	0x00029770
        /*81e4*/ 	.word	0x0000000a
        /*81e8*/ 	.word	0x00000018
        /*81ec*/ 	.short	0x010a
        /*81ee*/ 	.byte	0x3f
	.zero		1


	//   ....[23]....
        /*81f0*/ 	.word	0x00029af0
        /*81f4*/ 	.word	0x00000002
        /*81f8*/ 	.word	0x00000068
        /*81fc*/ 	.short	0x0101
        /*81fe*/ 	.byte	0x3f
	.zero		1


	//   ....[24]....
        /*8200*/ 	.word	0x0002a310
        /*8204*/ 	.word	0x00000005
        /*8208*/ 	.word	0x00000000
        /*820c*/ 	.short	0x010a
        /*820e*/ 	.byte	0x3f
	.zero		1


	//   ....[25]....
        /*8210*/ 	.word	0x0002a3a0
        /*8214*/ 	.word	0x00000007
        /*8218*/ 	.word	0x00000000
        /*821c*/ 	.short	0x010a
        /*821e*/ 	.byte	0x3f
	.zero		1


	//   ....[26]....
        /*8220*/ 	.word	0x0002a430
        /*8224*/ 	.word	0x00000003
        /*8228*/ 	.word	0x00000000
        /*822c*/ 	.short	0x010a
        /*822e*/ 	.byte	0x3f
	.zero		1


	//   ....[27]....
        /*8230*/ 	.word	0x0002a4a0
        /*8234*/ 	.word	0x00000003
        /*8238*/ 	.word	0xfffffff8
        /*823c*/ 	.short	0x010a
        /*823e*/ 	.byte	0x3f
	.zero		1


	//   ....[28]....
        /*8240*/ 	.word	0x0002a500
        /*8244*/ 	.word	0x00000003
        /*8248*/ 	.word	0x00000000
        /*824c*/ 	.short	0x010a
        /*824e*/ 	.byte	0x3f
	.zero		1


	//   ....[29]....
        /*8250*/ 	.word	0x0002a570
        /*8254*/ 	.word	0x00000002
        /*8258*/ 	.word	0x00000000
        /*825c*/ 	.short	0x010a
        /*825e*/ 	.byte	0x3f
	.zero		1


	//   ....[30]....
        /*8260*/ 	.word	0x0002a5e0
        /*8264*/ 	.word	0x00000019
        /*8268*/ 	.word	0x00000008
        /*826c*/ 	.short	0x010a
        /*826e*/ 	.byte	0x3f
	.zero		1


	//   ....[31]....
        /*8270*/ 	.word	0x0002a6b0
        /*8274*/ 	.word	0x0000000a
        /*8278*/ 	.word	0x00000018
        /*827c*/ 	.short	0x010a
        /*827e*/ 	.byte	0x3f
	.zero		1


	//   ....[32]....
        /*8280*/ 	.word	0x0002a790
        /*8284*/ 	.word	0x00000005
        /*8288*/ 	.word	0x00000000
        /*828c*/ 	.short	0x010a
        /*828e*/ 	.byte	0x3f
	.zero		1


	//   ....[33]....
        /*8290*/ 	.word	0x0002a7e0
        /*8294*/ 	.word	0x00000007
        /*8298*/ 	.word	0x00000000
        /*829c*/ 	.short	0x010a
        /*829e*/ 	.byte	0x3f
	.zero		1


	//----- nvinfo : EIATTR_NUM_MBARRIERS
	.align		4
.L_30:
        /*82a0*/ 	.byte	0x03, 0x38
        /*82a2*/ 	.short	0x000c


	//----- nvinfo : EIATTR_EXIT_INSTR_OFFSETS
	.align		4
        /*82a4*/ 	.byte	0x04, 0x1c
        /*82a6*/ 	.short	(.L_32 - .L_31)


	//   ....[0]....
.L_31:
        /*82a8*/ 	.word	0x00001290


	//   ....[1]....
        /*82ac*/ 	.word	0x000012f0


	//   ....[2]....
        /*82b0*/ 	.word	0x00029480


	//   ....[3]....
        /*82b4*/ 	.word	0x000294b0


	//   ....[4]....
        /*82b8*/ 	.word	0x0002a480


	//----- nvinfo : EIATTR_MAX_THREADS
	.align		4
.L_32:
        /*82bc*/ 	.byte	0x04, 0x05
        /*82be*/ 	.short	(.L_34 - .L_33)
.L_33:
        /*82c0*/ 	.word	0x00000180
        /*82c4*/ 	.word	0x00000001
        /*82c8*/ 	.word	0x00000001


	//----- nvinfo : EIATTR_CRS_STACK_SIZE
	.align		4
.L_34:
        /*82cc*/ 	.byte	0x04, 0x1e
        /*82ce*/ 	.short	(.L_36 - .L_35)
.L_35:
        /*82d0*/ 	.word	0x00000000


	//----- nvinfo : EIATTR_CBANK_PARAM_SIZE
	.align		4
.L_36:
        /*82d4*/ 	.byte	0x03, 0x19
        /*82d6*/ 	.short	0x0470


	//----- nvinfo : EIATTR_PARAM_CBANK
	.align		4
        /*82d8*/ 	.byte	0x04, 0x0a
        /*82da*/ 	.short	(.L_38 - .L_37)
	.align		4
.L_37:
        /*82dc*/ 	.word	index@(.nv.constant0._ZN7cutlass13device_kernelINS_4gemm6kernel13GemmUniversalIN4cute5tupleIJiiiiEEENS1_10collective13CollectiveMmaINS1_37MainloopSm90TmaGmmaWarpSpecializedFP8ILi3ENS5_IJNS4_1CILi1EEESB_SB_EEENS1_32KernelTmaWarpSpecializedPingpongEEENS5_IJNSA_ILi64EEENSA_ILi512EEENSA_ILi128EEEEEENS_12float_e4m3_tENS5_IJlSB_lEEESJ_SK_NS4_8TiledMMAINS4_8MMA_AtomIJNS4_4SM904GMMA31MMA_64x256x32_F32E4M3E4M3_SS_TNILNSO_7ScaleInE1ELSQ_1EEEEEENS4_6LayoutISC_NS5_IJNSA_ILi0EEESU_SU_EEEEENS5_IJNS4_10UnderscoreESX_SX_EEEEENS4_13SM90_TMA_LOADENS4_14ComposedLayoutINS4_7SwizzleILi3ELi4ELi3EEENS4_18smem_ptr_flag_bitsILi8EEENST_INS5_IJNSA_ILi8EEESH_EEENS5_IJSH_SB_EEEEEEEvNS4_8identityES10_S1A_vS1B_EENS_8epilogue10collective6detail29Sm90TmaWarpSpecializedAdapterINS1E_15DefaultEpilogueISJ_SK_SK_NS1D_6thread17LinearCombinationISJ_Li1EffLNS1I_9ScaleType4KindE0ELNS_15FloatRoundStyleE2ESJ_EENS1_15EpilogueDefaultEEEEEvvEEEEvNT_6ParamsE)
        /*82e0*/ 	.short	0x0210
        /*82e2*/ 	.short	0x0470


	//----- nvinfo : EIATTR_SW_WAR
	.align		4
.L_38:
        /*82e4*/ 	.byte	0x04, 0x36
        /*82e6*/ 	.short	(.L_40 - .L_39)
.L_39:
        /*82e8*/ 	.word	0x00000008
.L_40:


//--------------------- .nv.callgraph             --------------------------
	.section	.nv.callgraph,"",@"SHT_CUDA_CALLGRAPH"
	.align	4
	.sectionentsize	8
	.align		4
        /*0000*/ 	.word	0x00000000
	.align		4
        /*0004*/ 	.word	0xffffffff
	.align		4
        /*0008*/ 	.word	0x00000000
	.align		4
        /*000c*/ 	.word	0xfffffffe
	.align		4
        /*0010*/ 	.word	0x00000000
	.align		4
        /*0014*/ 	.word	0xfffffffd
	.align		4
        /*0018*/ 	.word	0x00000000
	.align		4
        /*001c*/ 	.word	0xfffffffc


//--------------------- .nv.constant4             --------------------------
	.section	.nv.constant4,"a",@progbits
	.align	8
	.align		8
.nv.constant4:
        /*0000*/ 	.dword	_ZN40_INTERNAL_fe07add5_4_k_cu_e8665e4a_121494cuda3std3__45__cpo5beginE
	.align		8
        /*0008*/ 	.dword	_ZN40_INTERNAL_fe07add5_4_k_cu_e8665e4a_121494cuda3std3__45__cpo3endE
	.align		8
        /*0010*/ 	.dword	_ZN40_INTERNAL_fe07add5_4_k_cu_e8665e4a_121494cuda3std3__45__cpo6cbeginE
	.align		8
        /*0018*/ 	.dword	_ZN40_INTERNAL_fe07add5_4_k_cu_e8665e4a_121494cuda3std3__45__cpo4cendE
	.align		8
        /*0020*/ 	.dword	_ZN40_INTERNAL_fe07add5_4_k_cu_e8665e4a_121494cuda3std3__442_GLOBAL__N__fe07add5_4_k_cu_e8665e4a_121496ignoreE
	.align		8
        /*0028*/ 	.dword	_ZN40_INTERNAL_fe07add5_4_k_cu_e8665e4a_121494cuda3std3__419piecewise_constructE
	.align		8
        /*0030*/ 	.dword	_ZN40_INTERNAL_fe07add5_4_k_cu_e8665e4a_121494cuda3std3__48in_placeE
	.align		8
        /*0038*/ 	.dword	_ZN40_INTERNAL_fe07add5_4_k_cu_e8665e4a_121494cuda3std6ranges3__45__cpo4swapE
	.align		8
        /*0040*/ 	.dword	_ZN40_INTERNAL_fe07add5_4_k_cu_e8665e4a_121494cuda3std6ranges3__45__cpo9iter_moveE
	.align		8
        /*0048*/ 	.dword	_ZN40_INTERNAL_fe07add5_4_k_cu_e8665e4a_121494cute7productE
	.align		8
        /*0050*/ 	.dword	_ZN40_INTERNAL_fe07add5_4_k_cu_e8665e4a_121494cute1_E


//--------------------- .text._ZN7cutlass13device_kernelINS_4gemm6kernel13GemmUniversalIN4cute5tupleIJiiiiEEENS1_10collective13CollectiveMmaINS1_37MainloopSm90TmaGmmaWarpSpecializedFP8ILi3ENS5_IJNS4_1CILi1EEESB_SB_EEENS1_32KernelTmaWarpSpecializedPingpongEEENS5_IJNSA_ILi64EEENSA_ILi512EEENSA_ILi128EEEEEENS_12float_e4m3_tENS5_IJlSB_lEEESJ_SK_NS4_8TiledMMAINS4_8MMA_AtomIJNS4_4SM904GMMA31MMA_64x256x32_F32E4M3E4M3_SS_TNILNSO_7ScaleInE1ELSQ_1EEEEEENS4_6LayoutISC_NS5_IJNSA_ILi0EEESU_SU_EEEEENS5_IJNS4_10UnderscoreESX_SX_EEEEENS4_13SM90_TMA_LOADENS4_14ComposedLayoutINS4_7SwizzleILi3ELi4ELi3EEENS4_18smem_ptr_flag_bitsILi8EEENST_INS5_IJNSA_ILi8EEESH_EEENS5_IJSH_SB_EEEEEEEvNS4_8identityES10_S1A_vS1B_EENS_8epilogue10collective6detail29Sm90TmaWarpSpecializedAdapterINS1E_15DefaultEpilogueISJ_SK_SK_NS1D_6thread17LinearCombinationISJ_Li1EffLNS1I_9ScaleType4KindE0ELNS_15FloatRoundStyleE2ESJ_EENS1_15EpilogueDefaultEEEEEvvEEEEvNT_6ParamsE --------------------------
	.section	.text._ZN7cutlass13device_kernelINS_4gemm6kernel13GemmUniversalIN4cute5tupleIJiiiiEEENS1_10collective13CollectiveMmaINS1_37MainloopSm90TmaGmmaWarpSpecializedFP8ILi3ENS5_IJNS4_1CILi1EEESB_SB_EEENS1_32KernelTmaWarpSpecializedPingpongEEENS5_IJNSA_ILi64EEENSA_ILi512EEENSA_ILi128EEEEEENS_12float_e4m3_tENS5_IJlSB_lEEESJ_SK_NS4_8TiledMMAINS4_8MMA_AtomIJNS4_4SM904GMMA31MMA_64x256x32_F32E4M3E4M3_SS_TNILNSO_7ScaleInE1ELSQ_1EEEEEENS4_6LayoutISC_NS5_IJNSA_ILi0EEESU_SU_EEEEENS5_IJNS4_10UnderscoreESX_SX_EEEEENS4_13SM90_TMA_LOADENS4_14ComposedLayoutINS4_7SwizzleILi3ELi4ELi3EEENS4_18smem_ptr_flag_bitsILi8EEENST_INS5_IJNSA_ILi8EEESH_EEENS5_IJSH_SB_EEEEEEEvNS4_8identityES10_S1A_vS1B_EENS_8epilogue10collective6detail29Sm90TmaWarpSpecializedAdapterINS1E_15DefaultEpilogueISJ_SK_SK_NS1D_6thread17LinearCombinationISJ_Li1EffLNS1I_9ScaleType4KindE0ELNS_15FloatRoundStyleE2ESJ_EENS1_15EpilogueDefaultEEEEEvvEEEEvNT_6ParamsE,"ax",@progbits
	.align	128
.text._ZN7cutlass13device_kernelINS_4gemm6kernel13GemmUniversalIN4cute5tupleIJiiiiEEENS1_10collective13CollectiveMmaINS1_37MainloopSm90TmaGmmaWarpSpecializedFP8ILi3ENS5_IJNS4_1CILi1EEESB_SB_EEENS1_32KernelTmaWarpSpecializedPingpongEEENS5_IJNSA_ILi64EEENSA_ILi512EEENSA_ILi128EEEEEENS_12float_e4m3_tENS5_IJlSB_lEEESJ_SK_NS4_8TiledMMAINS4_8MMA_AtomIJNS4_4SM904GMMA31MMA_64x256x32_F32E4M3E4M3_SS_TNILNSO_7ScaleInE1ELSQ_1EEEEEENS4_6LayoutISC_NS5_IJNSA_ILi0EEESU_SU_EEEEENS5_IJNS4_10UnderscoreESX_SX_EEEEENS4_13SM90_TMA_LOADENS4_14ComposedLayoutINS4_7SwizzleILi3ELi4ELi3EEENS4_18smem_ptr_flag_bitsILi8EEENST_INS5_IJNSA_ILi8EEESH_EEENS5_IJSH_SB_EEEEEEEvNS4_8identityES10_S1A_vS1B_EENS_8epilogue10collective6detail29Sm90TmaWarpSpecializedAdapterINS1E_15DefaultEpilogueISJ_SK_SK_NS1D_6thread17LinearCombinationISJ_Li1EffLNS1I_9ScaleType4KindE0ELNS_15FloatRoundStyleE2ESJ_EENS1_15EpilogueDefaultEEEEEvvEEEEvNT_6ParamsE:
        .type           _ZN7cutlass13device_kernelINS_4gemm6kernel13GemmUniversalIN4cute5tupleIJiiiiEEENS1_10collective13CollectiveMmaINS1_37MainloopSm90TmaGmmaWarpSpecializedFP8ILi3ENS5_IJNS4_1CILi1EEESB_SB_EEENS1_32KernelTmaWarpSpecializedPingpongEEENS5_IJNSA_ILi64EEENSA_ILi512EEENSA_ILi128EEEEEENS_12float_e4m3_tENS5_IJlSB_lEEESJ_SK_NS4_8TiledMMAINS4_8MMA_AtomIJNS4_4SM904GMMA31MMA_64x256x32_F32E4M3E4M3_SS_TNILNSO_7ScaleInE1ELSQ_1EEEEEENS4_6LayoutISC_NS5_IJNSA_ILi0EEESU_SU_EEEEENS5_IJNS4_10UnderscoreESX_SX_EEEEENS4_13SM90_TMA_LOADENS4_14ComposedLayoutINS4_7SwizzleILi3ELi4ELi3EEENS4_18smem_ptr_flag_bitsILi8EEENST_INS5_IJNSA_ILi8EEESH_EEENS5_IJSH_SB_EEEEEEEvNS4_8identityES10_S1A_vS1B_EENS_8epilogue10collective6detail29Sm90TmaWarpSpecializedAdapterINS1E_15DefaultEpilogueISJ_SK_SK_NS1D_6thread17LinearCombinationISJ_Li1EffLNS1I_9ScaleType4KindE0ELNS_15FloatRoundStyleE2ESJ_EENS1_15EpilogueDefaultEEEEEvvEEEEvNT_6ParamsE,@function
        .size           _ZN7cutlass13device_kernelINS_4gemm6kernel13GemmUniversalIN4cute5tupleIJiiiiEEENS1_10collective13CollectiveMmaINS1_37MainloopSm90TmaGmmaWarpSpecializedFP8ILi3ENS5_IJNS4_1CILi1EEESB_SB_EEENS1_32KernelTmaWarpSpecializedPingpongEEENS5_IJNSA_ILi64EEENSA_ILi512EEENSA_ILi128EEEEEENS_12float_e4m3_tENS5_IJlSB_lEEESJ_SK_NS4_8TiledMMAINS4_8MMA_AtomIJNS4_4SM904GMMA31MMA_64x256x32_F32E4M3E4M3_SS_TNILNSO_7ScaleInE1ELSQ_1EEEEEENS4_6LayoutISC_NS5_IJNSA_ILi0EEESU_SU_EEEEENS5_IJNS4_10UnderscoreESX_SX_EEEEENS4_13SM90_TMA_LOADENS4_14ComposedLayoutINS4_7SwizzleILi3ELi4ELi3EEENS4_18smem_ptr_flag_bitsILi8EEENST_INS5_IJNSA_ILi8EEESH_EEENS5_IJSH_SB_EEEEEEEvNS4_8identityES10_S1A_vS1B_EENS_8epilogue10collective6detail29Sm90TmaWarpSpecializedAdapterINS1E_15DefaultEpilogueISJ_SK_SK_NS1D_6thread17LinearCombinationISJ_Li1EffLNS1I_9ScaleType4KindE0ELNS_15FloatRoundStyleE2ESJ_EENS1_15EpilogueDefaultEEEEEvvEEEEvNT_6ParamsE,(.L_x_586 - _ZN7cutlass13device_kernelINS_4gemm6kernel13GemmUniversalIN4cute5tupleIJiiiiEEENS1_10collective13CollectiveMmaINS1_37MainloopSm90TmaGmmaWarpSpecializedFP8ILi3ENS5_IJNS4_1CILi1EEESB_SB_EEENS1_32KernelTmaWarpSpecializedPingpongEEENS5_IJNSA_ILi64EEENSA_ILi512EEENSA_ILi128EEEEEENS_12float_e4m3_tENS5_IJlSB_lEEESJ_SK_NS4_8TiledMMAINS4_8MMA_AtomIJNS4_4SM904GMMA31MMA_64x256x32_F32E4M3E4M3_SS_TNILNSO_7ScaleInE1ELSQ_1EEEEEENS4_6LayoutISC_NS5_IJNSA_ILi0EEESU_SU_EEEEENS5_IJNS4_10UnderscoreESX_SX_EEEEENS4_13SM90_TMA_LOADENS4_14ComposedLayoutINS4_7SwizzleILi3ELi4ELi3EEENS4_18smem_ptr_flag_bitsILi8EEENST_INS5_IJNSA_ILi8EEESH_EEENS5_IJSH_SB_EEEEEEEvNS4_8identityES10_S1A_vS1B_EENS_8epilogue10collective6detail29Sm90TmaWarpSpecializedAdapterINS1E_15DefaultEpilogueISJ_SK_SK_NS1D_6thread17LinearCombinationISJ_Li1EffLNS1I_9ScaleType4KindE0ELNS_15FloatRoundStyleE2ESJ_EENS1_15EpilogueDefaultEEEEEvvEEEEvNT_6ParamsE)
        .other          _ZN7cutlass13device_kernelINS_4gemm6kernel13GemmUniversalIN4cute5tupleIJiiiiEEENS1_10collective13CollectiveMmaINS1_37MainloopSm90TmaGmmaWarpSpecializedFP8ILi3ENS5_IJNS4_1CILi1EEESB_SB_EEENS1_32KernelTmaWarpSpecializedPingpongEEENS5_IJNSA_ILi64EEENSA_ILi512EEENSA_ILi128EEEEEENS_12float_e4m3_tENS5_IJlSB_lEEESJ_SK_NS4_8TiledMMAINS4_8MMA_AtomIJNS4_4SM904GMMA31MMA_64x256x32_F32E4M3E4M3_SS_TNILNSO_7ScaleInE1ELSQ_1EEEEEENS4_6LayoutISC_NS5_IJNSA_ILi0EEESU_SU_EEEEENS5_IJNS4_10UnderscoreESX_SX_EEEEENS4_13SM90_TMA_LOADENS4_14ComposedLayoutINS4_7SwizzleILi3ELi4ELi3EEENS4_18smem_ptr_flag_bitsILi8EEENST_INS5_IJNSA_ILi8EEESH_EEENS5_IJSH_SB_EEEEEEEvNS4_8identityES10_S1A_vS1B_EENS_8epilogue10collective6detail29Sm90TmaWarpSpecializedAdapterINS1E_15DefaultEpilogueISJ_SK_SK_NS1D_6thread17LinearCombinationISJ_Li1EffLNS1I_9ScaleType4KindE0ELNS_15FloatRoundStyleE2ESJ_EENS1_15EpilogueDefaultEEEEEvvEEEEvNT_6ParamsE,@"STO_CUDA_ENTRY STV_DEFAULT"
_ZN7cutlass13device_kernelINS_4gemm6kernel13GemmUniversalIN4cute5tupleIJiiiiEEENS1_10collective13CollectiveMmaINS1_37MainloopSm90TmaGmmaWarpSpecializedFP8ILi3ENS5_IJNS4_1CILi1EEESB_SB_EEENS1_32KernelTmaWarpSpecializedPingpongEEENS5_IJNSA_ILi64EEENSA_ILi512EEENSA_ILi128EEEEEENS_12float_e4m3_tENS5_IJlSB_lEEESJ_SK_NS4_8TiledMMAINS4_8MMA_AtomIJNS4_4SM904GMMA31MMA_64x256x32_F32E4M3E4M3_SS_TNILNSO_7ScaleInE1ELSQ_1EEEEEENS4_6LayoutISC_NS5_IJNSA_ILi0EEESU_SU_EEEEENS5_IJNS4_10UnderscoreESX_SX_EEEEENS4_13SM90_TMA_LOADENS4_14ComposedLayoutINS4_7SwizzleILi3ELi4ELi3EEENS4_18smem_ptr_flag_bitsILi8EEENST_INS5_IJNSA_ILi8EEESH_EEENS5_IJSH_SB_EEEEEEEvNS4_8identityES10_S1A_vS1B_EENS_8epilogue10collective6detail29Sm90TmaWarpSpecializedAdapterINS1E_15DefaultEpilogueISJ_SK_SK_NS1D_6thread17LinearCombinationISJ_Li1EffLNS1I_9ScaleType4KindE0ELNS_15FloatRoundStyleE2ESJ_EENS1_15EpilogueDefaultEEEEEvvEEEEvNT_6ParamsE:
[----:B------:R-:W0:Y:S02]  /*0000*/  LDC R1, c[0x0][0x28] ;  /* 0x00000a00ff017b82 */ /* 0x000e240000000800 */
[----:B0-----:R-:W-:Y:S01]  /*0010*/  VIADD R1, R1, 0xfffff330 ;  /* 0xfffff33001017836 */ /* 0x001fe20000000000 */
[----:B------:R-:W0:Y:S01]  /*0020*/  S2R R2, SR_TID.X ;  /* 0x0000000000027919 */ /* 0x000e220000002100 */
[----:B------:R-:W-:Y:S01]  /*0030*/  ELECT P0, URZ, PT ;  /* 0x00000000003f782f */ /* 0x000fe20003800000 */
[----:B------:R-:W-:Y:S01]  /*0040*/  BSSY B0, `(.L_x_0) ;  /* 0x0000014000007945 */ /* 0x000fe20003800000 */
[----:B0-----:R-:W-:-:S05]  /*0050*/  SHF.R.U32.HI R0, RZ, 0x5, R2 ;  /* 0x00000005ff007819 */ /* 0x001fca0000011602 */
[----:B------:R-:W0:Y:S02]  /*0060*/  SHFL.IDX PT, R3, R0, RZ, 0x1f ;  /* 0x00001fff00037589 */ /* 0x000e2400000e0000 */
[----:B0-----:R-:W-:Y:S02]  /*0070*/  R2UR UR8, R3 ;  /* 0x00000000030872ca */ /* 0x001fe400000e0000 */
[----:B------:R-:W-:-:S05]  /*0080*/  SHF.R.U32.HI R3, RZ, 0x7, R2 ;  /* 0x00000007ff037819 */ /* 0x000fca0000011602 */
[----:B------:R0:W1:Y:S06]  /*0090*/  SHFL.IDX PT, R4, R3, RZ, 0x1f ;  /* 0x00001fff03047589 */ /* 0x00006c00000e0000 */
[----:B------:R-:W-:Y:S02]  /*00a0*/  USHF.R.S32.HI UR4, URZ, 0x1f, UR8 ;  /* 0x0000001f3f047899 */ /* 0x000fe40008011408 */
[----:B------:R-:W-:Y:S02]  /*00b0*/  ISETP.NE.OR P0, PT, RZ, UR8, !P0 ;  /* 0x00000008ff007c0c */ /* 0x000fe4000c705670 */
[----:B------:R-:W-:-:S04]  /*00c0*/  ULEA.HI UR4, UR4, UR8, URZ, 0x2 ;  /* 0x0000000804047291 */ /* 0x000fc8000f8f103f */
[----:B------:R-:W-:-:S04]  /*00d0*/  ULOP3.LUT UR4, UR4, 0xfffffffc, URZ, 0xc0, !UPT ;  /* 0xfffffffc04047892 */ /* 0x000fc8000f8ec03f */
[----:B------:R-:W-:-:S03]  /*00e0*/  UIADD3 UR8, UR8, -UR4, URZ ;  /* 0x8000000408087290 */ /* 0x000fc6000fffe03f */
[----:B0-----:R-:W-:Y:S09]  /*00f0*/  @P0 BRA `(.L_x_1) ;  /* 0x0000000000200947 */ /* 0x001ff20003800000 */
[----:B------:R-:W-:Y:S02]  /*0100*/  ULDC.64 UR4, c[0x0][0x198] ;  /* 0x0000660000047ab9 */ /* 0x000fe40000000a00 */
[----:B------:R-:W-:Y:S02]  /*0110*/  UIADD3 UR6, UP0, UR4, 0xf0, URZ ;  /* 0x000000f004067890 */ /* 0x000fe4000ff1e03f */
[----:B------:R-:W-:Y:S02]  /*0120*/  UIADD3 UR4, UP1, UR4, 0x1f0, URZ ;  /* 0x000001f004047890 */ /* 0x000fe4000ff3e03f */
[----:B------:R-:W-:Y:S02]  /*0130*/  UIADD3.X UR7, URZ, UR5, URZ, UP0, !UPT ;  /* 0x000000053f077290 */ /* 0x000fe400087fe43f */
[----:B------:R-:W-:-:S07]  /*0140*/  UIADD3.X UR5, URZ, UR5, URZ, UP1, !UPT ;  /* 0x000000053f057290 */ /* 0x000fce0008ffe43f */
[----:B------:R0:W-:Y:S02]  /*0150*/  UTMACCTL.PF [UR6] ;  /* 0x00000000060079b9 */ /* 0x0001e40008040000 */
[----:B------:R0:W-:Y:S02]  /*0160*/  UTMACCTL.PF [UR4] ;  /* 0x00000000040079b9 */ /* 0x0001e40008040000 */
[----:B0-----:R-:W-:Y:S01]  /*0170*/  NOP ;  /* 0x0000000000007918 */ /* 0x001fe20000000000 */
.L_x_1:
[----:B------:R-:W-:Y:S05]  /*0180*/  BSYNC B0 ;  /* 0x0000000000007941 */ /* 0x000fea0003800000 */
.L_x_0:
[----:B------:R-:W0:Y:S01]  /*0190*/  SHFL.IDX PT, R5, R0, RZ, 0x1f ;  /* 0x00001fff00057589 */ /* 0x000e2200000e0000 */
[----:B-1----:R-:W-:Y:S01]  /*01a0*/  R2UR UR16, R4 ;  /* 0x00000000041072ca */ /* 0x002fe200000e0000 */
[----:B------:R-:W-:-:S04]  /*01b0*/  UISETP.NE.AND UP0, UPT, UR8, 0x3, UPT ;  /* 0x000000030800788c */ /* 0x000fc8000bf05270 */
[----:B------:R-:W-:-:S08]  /*01c0*/  UISETP.EQ.OR UP0, UPT, UR8, URZ, !UP0 ;  /* 0x0000003f0800728c */ /* 0x000fd0000c702670 */
[----:B------:R-:W-:Y:S02]  /*01d0*/  UIADD3 UR15, UR16, -0x1, URZ ;  /* 0xffffffff100f7890 */ /* 0x000fe4000fffe03f */
[----:B------:R-:W-:Y:S02]  /*01e0*/  UISETP.EQ.AND UP0, UPT, UR16, URZ, UP0 ;  /* 0x0000003f1000728c */ /* 0x000fe40008702270 */
[----:B------:R-:W-:Y:S02]  /*01f0*/  UISETP.GE.U32.AND UP1, UPT, UR15, 0x2, UPT ;  /* 0x000000020f00788c */ /* 0x000fe4000bf26070 */
[----:B------:R-:W-:Y:S01]  /*0200*/  USEL UR5, URZ, 0x1, !UP0 ;  /* 0x000000013f057887 */ /* 0x000fe2000c000000 */
[----:B0-----:R-:W-:-:S03]  /*0210*/  ISETP.NE.AND P0, PT, R5, RZ, PT ;  /* 0x000000ff0500720c */ /* 0x001fc60003f05270 */
[----:B------:R-:W-:-:S10]  /*0220*/  USEL UR5, UR5, 0x2, UP1 ;  /* 0x0000000205057887 */ /* 0x000fd40008800000 */
[----:B------:R-:W-:Y:S05]  /*0230*/  @P0 BRA `(.L_x_2) ;  /* 0x0000000000500947 */ /* 0x000fea0003800000 */
[----:B------:R-:W0:Y:S01]  /*0240*/  S2UR UR6, SR_CgaCtaId ;  /* 0x00000000000679c3 */ /* 0x000e220000008800 */
[----:B------:R-:W-:Y:S01]  /*0250*/  UMOV UR4, 0x400 ;  /* 0x0000040000047882 */ /* 0x000fe20000000000 */
[----:B------:R-:W-:Y:S01]  /*0260*/  UMOV UR7, 0x1 ;  /* 0x0000000100077882 */ /* 0x000fe20000000000 */
[----:B------:R-:W-:Y:S01]  /*0270*/  UMOV UR10, 0x80 ;  /* 0x00000080000a7882 */ /* 0x000fe20000000000 */
[----:B------:R-:W-:Y:S01]  /*0280*/  ELECT P0, URZ, PT ;  /* 0x00000000003f782f */ /* 0x000fe20003800000 */
[----:B------:R-:W-:-:S04]  /*0290*/  UIADD3 UR10, -UR10, 0x100000, URZ ;  /* 0x001000000a0a7890 */ /* 0x000fc8000fffe13f */
[----:B------:R-:W-:Y:S02]  /*02a0*/  USHF.L.U32 UR11, UR10, 0xb, URZ ;  /* 0x0000000b0a0b7899 */ /* 0x000fe4000800063f */
[----:B------:R-:W-:Y:S02]  /*02b0*/  USHF.L.U32 UR10, UR10, 0x1, URZ ;  /* 0x000000010a0a7899 */ /* 0x000fe4000800063f */
[----:B0-----:R-:W-:Y:S02]  /*02c0*/  ULEA UR4, UR6, UR4, 0x18 ;  /* 0x0000000406047291 */ /* 0x001fe4000f8ec03f */
[----:B------:R-:W-:-:S04]  /*02d0*/  UIADD3 UR6, -UR7, 0x100000, URZ ;  /* 0x0010000007067890 */ /* 0x000fc8000fffe13f */
[----:B------:R-:W-:Y:S02]  /*02e0*/  USHF.L.U32 UR7, UR6, 0xb, URZ ;  /* 0x0000000b06077899 */ /* 0x000fe4000800063f */
[----:B------:R-:W-:Y:S01]  /*02f0*/  USHF.L.U32 UR6, UR6, 0x1, URZ ;  /* 0x0000000106067899 */ /* 0x000fe2000800063f */
[----:B------:R-:W0:Y:S11]  /*0300*/  FENCE.VIEW.ASYNC.S ;  /* 0x00000000000073c6 */ /* 0x000e360000000000 */
[----:B0-----:R0:W1:Y:S01]  /*0310*/  SYNCS.EXCH.64 URZ, [UR4], UR6 ;  /* 0x00000006043f75b2 */ /* 0x0010620008000100 */
[----:B------:R0:W2:Y:S01]  /*0320*/  SYNCS.EXCH.64 URZ, [UR4+0x18], UR10 ;  /* 0x0000180a043f75b2 */ /* 0x0000a20008000100 */
[----:B------:R0:W3:Y:S01]  /*0330*/  SYNCS.EXCH.64 URZ, [UR4+0x8], UR6 ;  /* 0x00000806043f75b2 */ /* 0x0000e20008000100 */
[----:B------:R0:W4:Y:S01]  /*0340*/  SYNCS.EXCH.64 URZ, [UR4+0x20], UR10 ;  /* 0x0000200a043f75b2 */ /* 0x0001220008000100 */
[----:B------:R0:W0:Y:S01]  /*0350*/  SYNCS.EXCH.64 URZ, [UR4+0x10], UR6 ;  /* 0x00001006043f75b2 */ /* 0x0000220008000100 */
[----:B------:R0:W0:Y:S01]  /*0360*/  SYNCS.EXCH.64 URZ, [UR4+0x28], UR10 ;  /* 0x0000280a043f75b2 */ /* 0x0000220008000100 */
[----:B------:R-:W-:Y:S01]  /*0370*/  NOP ;  /* 0x0000000000007918 */ /* 0x000fe20000000000 */
.L_x_2:
[----:B------:R-:W5:Y:S01]  /*0380*/  SHFL.IDX PT, R5, R0, RZ, 0x1f ;  /* 0x00001fff00057589 */ /* 0x000f6200000e0000 */
[----:B------:R-:W-:Y:S01]  /*0390*/  ELECT P0, URZ, PT ;  /* 0x00000000003f782f */ /* 0x000fe20003800000 */
[----:B------:R-:W-:Y:S01]  /*03a0*/  NOP ;  /* 0x0000000000007918 */ /* 0x000fe20000000000 */
[----:B------:R-:W-:Y:S01]  /*03b0*/  ELECT P1, URZ, PT ;  /* 0x00000000003f782f */ /* 0x000fe20003820000 */
[----:B------:R-:W1:Y:S01]  /*03c0*/  SHFL.IDX PT, R4, R0, RZ, 0x1f ;  /* 0x00001fff00047589 */ /* 0x000e6200000e0000 */
[----:B0-----:R-:W-:Y:S01]  /*03d0*/  UMOV UR6, 0x20 ;  /* 0x0000002000067882 */ /* 0x001fe20000000000 */
[----:B------:R-:W-:Y:S01]  /*03e0*/  UMOV UR10, 0x80 ;  /* 0x00000080000a7882 */ /* 0x000fe20000000000 */
[----:B------:R-:W-:Y:S01]  /*03f0*/  NOP ;  /* 0x0000000000007918 */ /* 0x000fe20000000000 */
[----:B------:R0:W2:Y:S01]  /*0400*/  SHFL.IDX PT, R0, R3, RZ, 0x1f ;  /* 0x00001fff03007589 */ /* 0x0000a200000e0000 */
[----:B------:R-:W-:Y:S01]  /*0410*/  ULDC.64 UR28, c[0x0][0x208] ;  /* 0x00008200001c7ab9 */ /* 0x000fe20000000a00 */
[----:B0-----:R-:W-:-:S04]  /*0420*/  SHF.R.S32.HI R3, RZ, 0x1f, R2 ;  /* 0x0000001fff037819 */ /* 0x001fc80000011402 */
[----:B------:R-:W-:Y:S02]  /*0430*/  LEA.HI R3, R3, R2, RZ, 0x7 ;  /* 0x0000000203037211 */ /* 0x000fe400078f38ff */
[----:B-----5:R-:W-:Y:S02]  /*0440*/  ISETP.NE.OR P0, PT, R5, RZ, !P0 ;  /* 0x000000ff0500720c */ /* 0x020fe40004705670 */
[----:B------:R-:W-:Y:S02]  /*0450*/  LOP3.LUT R3, R3, 0xffffff80, RZ, 0xc0, !PT ;  /* 0xffffff8003037812 */ /* 0x000fe400078ec0ff */
[----:B-1----:R-:W-:-:S03]  /*0460*/  ISETP.NE.OR P1, PT, R4, RZ, !P1 ;  /* 0x000000ff0400720c */ /* 0x002fc60004f25670 */
[----:B------:R-:W-:Y:S01]  /*0470*/  IMAD.IADD R3, R2, 0x1, -R3 ;  /* 0x0000000102037824 */ /* 0x000fe200078e0a03 */
[----:B--2---:R-:W-:-:S05]  /*0480*/  R2UR UR14, R0 ;  /* 0x00000000000e72ca */ /* 0x004fca00000e0000 */
[----:B------:R-:W-:-:S04]  /*0490*/  VOTEU.ALL UP0, P0 ;  /* 0x00000000003f7886 */ /* 0x000fc80000000000 */
[----:B------:R-:W-:Y:S01]  /*04a0*/  VOTEU.ALL UP1, P1 ;  /* 0x00000000003f7886 */ /* 0x000fe20000820000 */
[----:B------:R-:W0:Y:S01]  /*04b0*/  @!UP0 S2UR UR9, SR_CgaCtaId ;  /* 0x00000000000989c3 */ /* 0x000e220000008800 */
[----:B------:R-:W-:Y:S01]  /*04c0*/  @!UP0 UMOV UR4, 0x400 ;  /* 0x0000040000048882 */ /* 0x000fe20000000000 */
[----:B------:R-:W-:-:S04]  /*04d0*/  @!UP0 UIADD3 UR6, -UR6, 0x100000, URZ ;  /* 0x0010000006068890 */ /* 0x000fc8000fffe13f */
[----:B------:R-:W-:Y:S02]  /*04e0*/  @!UP0 USHF.L.U32 UR7, UR6, 0xb, URZ ;  /* 0x0000000b06078899 */ /* 0x000fe4000800063f */
[----:B------:R-:W-:Y:S01]  /*04f0*/  @!UP0 USHF.L.U32 UR6, UR6, 0x1, URZ ;  /* 0x0000000106068899 */ /* 0x000fe2000800063f */
[----:B------:R-:W-:Y:S01]  /*0500*/  @!UP1 UMOV UR12, 0x400 ;  /* 0x00000400000c9882 */ /* 0x000fe20000000000 */
[----:B------:R-:W-:-:S04]  /*0510*/  @!UP1 UIADD3 UR10, -UR10, 0x100000, URZ ;  /* 0x001000000a0a9890 */ /* 0x000fc8000fffe13f */
[----:B------:R-:W-:Y:S02]  /*0520*/  @!UP1 USHF.L.U32 UR11, UR10, 0xb, URZ ;  /* 0x0000000b0a0b9899 */ /* 0x000fe4000800063f */
[----:B------:R-:W-:Y:S01]  /*0530*/  @!UP1 USHF.L.U32 UR10, UR10, 0x1, URZ ;  /* 0x000000010a0a9899 */ /* 0x000fe2000800063f */
[----:B------:R-:W-:Y:S01]  /*0540*/  VOTEU.ALL UP2, P1 ;  /* 0x00000000003f7886 */ /* 0x000fe20000840000 */
[----:B------:R-:W1:Y:S01]  /*0550*/  @!UP1 S2UR UR13, SR_CgaCtaId ;  /* 0x00000000000d99c3 */ /* 0x000e620000008800 */
[----:B------:R-:W-:Y:S01]  /*0560*/  VOTEU.ALL UP3, P1 ;  /* 0x00000000003f7886 */ /* 0x000fe20000860000 */
[----:B------:R-:W-:Y:S01]  /*0570*/  VOTEU.ALL UP4, P1 ;  /* 0x00000000003f7886 */ /* 0x000fe20000880000 */
[----:B------:R-:W-:Y:S01]  /*0580*/  VOTEU.ALL UP5, P1 ;  /* 0x00000000003f7886 */ /* 0x000fe200008a0000 */
[----:B------:R-:W-:Y:S01]  /*0590*/  ISETP.NE.AND P1, PT, RZ, UR16, PT ;  /* 0x00000010ff007c0c */ /* 0x000fe2000bf25270 */
[----:B0-----:R-:W-:Y:S01]  /*05a0*/  @!UP0 ULEA UR4, UR9, UR4, 0x18 ;  /* 0x0000000409048291 */ /* 0x001fe2000f8ec03f */
[----:B------:R-:W-:Y:S01]  /*05b0*/  VOTEU.ALL UP0, P0 ;  /* 0x00000000003f7886 */ /* 0x000fe20000000000 */
[----:B-1----:R-:W-:Y:S01]  /*05c0*/  @!UP1 ULEA UR12, UR13, UR12, 0x18 ;  /* 0x0000000c0d0c9291 */ /* 0x002fe2000f8ec03f */
[----:B------:R-:W-:Y:S01]  /*05d0*/  VOTEU.ALL UP1, P0 ;  /* 0x00000000003f7886 */ /* 0x000fe20000020000 */
[----:B------:R-:W0:Y:S08]  /*05e0*/  FENCE.VIEW.ASYNC.S ;  /* 0x00000000000073c6 */ /* 0x000e300000000000 */
[----:B0-----:R-:W3:Y:S01]  /*05f0*/  @!UP0 SYNCS.EXCH.64 URZ, [UR4+0x60], UR6 ;  /* 0x00006006043f85b2 */ /* 0x001ee20008000100 */
[----:B------:R0:W3:Y:S01]  /*0600*/  @!UP1 SYNCS.EXCH.64 URZ, [UR4+0x68], UR6 ;  /* 0x00006806043f95b2 */ /* 0x0000e20008000100 */
[----:B------:R-:W-:Y:S01]  /*0610*/  NOP ;  /* 0x0000000000007918 */ /* 0x000fe20000000000 */
[----:B0-----:R-:W-:-:S02]  /*0620*/  ULDC.64 UR6, c[0x0][0x598] ;  /* 0x0001660000067ab9 */ /* 0x001fc40000000a00 */
[----:B------:R-:W-:Y:S01]  /*0630*/  ISETP.NE.U32.AND P0, PT, RZ, UR6, PT ;  /* 0x00000006ff007c0c */ /* 0x000fe2000bf05070 */
[----:B------:R0:W3:Y:S03]  /*0640*/  @!UP2 SYNCS.EXCH.64 URZ, [UR12+0x40], UR10 ;  /* 0x0000400a0c3fa5b2 */ /* 0x0000e60008000100 */
[----:B------:R-:W-:Y:S01]  /*0650*/  ISETP.NE.AND.EX P0, PT, RZ, UR7, PT, P0 ;  /* 0x00000007ff007c0c */ /* 0x000fe2000bf05300 */
[----:B------:R0:W3:Y:S01]  /*0660*/  @!UP3 SYNCS.EXCH.64 URZ, [UR12+0x48], UR10 ;  /* 0x0000480a0c3fb5b2 */ /* 0x0000e20008000100 */
[----:B------:R0:W3:Y:S01]  /*0670*/  @!UP4 SYNCS.EXCH.64 URZ, [UR12+0x50], UR10 ;  /* 0x0000500a0c3fc5b2 */ /* 0x0000e20008000100 */
[----:B------:R0:W3:Y:S01]  /*0680*/  @!UP5 SYNCS.EXCH.64 URZ, [UR12+0x58], UR10 ;  /* 0x0000580a0c3fd5b2 */ /* 0x0000e20008000100 */
[----:B------:R-:W-:Y:S01]  /*0690*/  NOP ;  /* 0x0000000000007918 */ /* 0x000fe20000000000 */
[----:B---34-:R-:W-:Y:S08]  /*06a0*/  BAR.SYNC.DEFER_BLOCKING 0x0 ;  /* 0x0000000000007b1d */ /* 0x018ff00000010000 */
[----:B0-----:R-:W-:Y:S05]  /*06b0*/  @!P0 BRA `(.L_x_3) ;  /* 0x0000000000208947 */ /* 0x001fea0003800000 */
[----:B------:R-:W0:Y:S02]  /*06c0*/  LDC.64 R4, c[0x0][0x598] ;  /* 0x00016600ff047b82 */ /* 0x000e240000000a00 */
[----:B0-----:R-:W2:Y:S02]  /*06d0*/  LDG.E.64 R4, desc[UR28][R4.64] ;  /* 0x0000001c04047981 */ /* 0x001ea4000c1e1b00 */
[----:B--2---:R-:W-:-:S04]  /*06e0*/  ISETP.NE.U32.AND P0, PT, R4, RZ, PT ;  /* 0x000000ff0400720c */ /* 0x004fc80003f05070 */
[----:B------:R-:W-:-:S13]  /*06f0*/  ISETP.NE.AND.EX P0, PT, R5, RZ, PT, P0 ;  /* 0x000000ff0500720c */ /* 0x000fda0003f05300 */
[----:B------:R-:W-:Y:S05]  /*0700*/  @!P0 BRA `(.L_x_3) ;  /* 0x00000000000c8947 */ /* 0x000fea0003800000 */
[----:B------:R-:W2:Y:S02]  /*0710*/  LD.E R4, desc[UR28][R4.64] ;  /* 0x0000001c04047980 */ /* 0x000ea4000c101900 */
[----:B--2---:R-:W-:Y:S01]  /*0720*/  R2UR UR19, R4 ;  /* 0x00000000041372ca */ /* 0x004fe200000e0000 */
[----:B------:R-:W-:-:S14]  /*0730*/  BRA `(.L_x_4) ;  /* 0x0000000000247947 */ /* 0x000fdc0003800000 */
.L_x_3:
[----:B------:R-:W-:Y:S02]  /*0740*/  ULDC.64 UR6, c[0x0][0x588] ;  /* 0x0001620000067ab9 */ /* 0x000fe40000000a00 */
[----:B------:R-:W-:-:S04]  /*0750*/  ISETP.NE.U32.AND P0, PT, RZ, UR6, PT ;  /* 0x00000006ff007c0c */ /* 0x000fc8000bf05070 */
[----:B------:R-:W-:-:S13]  /*0760*/  ISETP.NE.AND.EX P0, PT, RZ, UR7, PT, P0 ;  /* 0x00000007ff007c0c */ /* 0x000fda000bf05300 */
[----:B------:R-:W-:Y:S05]  /*0770*/  @!P0 BRA `(.L_x_5) ;  /* 0x0000000000108947 */ /* 0x000fea0003800000 */
[----:B------:R-:W0:Y:S02]  /*0780*/  LDC.64 R4, c[0x0][0x588] ;  /* 0x00016200ff047b82 */ /* 0x000e240000000a00 */
[----:B0-----:R-:W2:Y:S02]  /*0790*/  LDG.E R4, desc[UR28][R4.64] ;  /* 0x0000001c04047981 */ /* 0x001ea4000c1e1900 */
[----:B--2---:R-:W-:Y:S01]  /*07a0*/  R2UR UR19, R4 ;  /* 0x00000000041372ca */ /* 0x004fe200000e0000 */
[----:B------:R-:W-:-:S14]  /*07b0*/  BRA `(.L_x_4) ;  /* 0x0000000000047947 */ /* 0x000fdc0003800000 */
.L_x_5:
[----:B------:R-:W-:-:S05]  /*07c0*/  ULDC UR19, c[0x0][0x580] ;  /* 0x0001600000137ab9 */ /* 0x000fca0000000800 */
.L_x_4:
[----:B------:R-:W-:Y:S02]  /*07d0*/  ULDC.64 UR6, c[0x0][0x5a0] ;  /* 0x0001680000067ab9 */ /* 0x000fe40000000a00 */
[----:B------:R-:W-:-:S04]  /*07e0*/  ISETP.NE.U32.AND P0, PT, RZ, UR6, PT ;  /* 0x00000006ff007c0c */ /* 0x000fc8000bf05070 */
[----:B------:R-:W-:-:S13]  /*07f0*/  ISETP.NE.AND.EX P0, PT, RZ, UR7, PT, P0 ;  /* 0x00000007ff007c0c */ /* 0x000fda000bf05300 */
[----:B------:R-:W-:Y:S05]  /*0800*/  @!P0 BRA `(.L_x_6) ;  /* 0x0000000000208947 */ /* 0x000fea0003800000 */
        /* <DEDUP_REMOVED lines=8> */
.L_x_6:
        /* <DEDUP_REMOVED lines=8> */
.L_x_8:
[----:B------:R-:W-:-:S05]  /*0910*/  ULDC UR18, c[0x0][0x584] ;  /* 0x0001610000127ab9 */ /* 0x000fca0000000800 */
.L_x_7:
[----:B------:R-:W0:Y:S01]  /*0920*/  LDC R0, c[0x0][0x65c] ;  /* 0x00019700ff007b82 */ /* 0x000e220000000800 */
[----:B------:R-:W1:Y:S01]  /*0930*/  S2R R12, SR_CTAID.Y ;  /* 0x00000000000c7919 */ /* 0x000e620000002600 */
[----:B------:R-:W-:Y:S01]  /*0940*/  IMAD.MOV.U32 R5, RZ, RZ, RZ ;  /* 0x000000ffff057224 */ /* 0x000fe200078e00ff */
[----:B------:R-:W-:Y:S01]  /*0950*/  UISETP.NE.AND UP0, UPT, UR16, 0x2, UPT ;  /* 0x000000021000788c */ /* 0x000fe2000bf05270 */
[----:B------:R-:W2:Y:S01]  /*0960*/  S2R R4, SR_CTAID.X ;  /* 0x0000000000047919 */ /* 0x000ea20000002500 */
[----:B------:R-:W-:Y:S01]  /*0970*/  ULDC UR9, c[0x0][0x28c] ;  /* 0x0000a30000097ab9 */ /* 0x000fe20000000800 */
[----:B------:R-:W-:Y:S01]  /*0980*/  UMOV UR17, URZ ;  /* 0x0000003f00117c82 */ /* 0x000fe20008000000 */
[----:B------:R-:W-:Y:S02]  /*0990*/  UIADD3 UR9, UR9, 0x7f, URZ ;  /* 0x0000007f09097890 */ /* 0x000fe4000fffe03f */
[----:B------:R-:W-:Y:S01]  /*09a0*/  PLOP3.LUT P0, PT, PT, PT, UP0, 0x80, 0x0 ;  /* 0x000000000000781c */ /* 0x000fe20003f0f008 */
[----:B------:R-:W-:Y:S01]  /*09b0*/  UMOV UR4, URZ ;  /* 0x0000003f00047c82 */ /* 0x000fe20008000000 */
[----:B------:R-:W-:Y:S01]  /*09c0*/  ULDC.64 UR12, c[0x0][0x650] ;  /* 0x00019400000c7ab9 */ /* 0x000fe20000000a00 */
[----:B------:R-:W-:-:S04]  /*09d0*/  USHF.R.S32.HI UR10, URZ, 0x1f, UR9 ;  /* 0x0000001f3f0a7899 */ /* 0x000fc80008011409 */
[----:B------:R-:W-:Y:S01]  /*09e0*/  ULEA.HI UR10, UR10, UR9, URZ, 0x7 ;  /* 0x000000090a0a7291 */ /* 0x000fe2000f8f383f */
[----:B0-----:R-:W-:-:S13]  /*09f0*/  ISETP.NE.AND P3, PT, R0, 0x1, PT ;  /* 0x000000010000780c */ /* 0x001fda0003f65270 */
[----:B------:R-:W2:Y:S01]  /*0a00*/  @P3 LDC R9, c[0x0][0x10] ;  /* 0x00000400ff093b82 */ /* 0x000ea20000000800 */
[----:B-1----:R-:W-:Y:S02]  /*0a10*/  @P3 IMAD.MOV.U32 R6, RZ, RZ, R12 ;  /* 0x000000ffff063224 */ /* 0x002fe400078e000c */
[----:B------:R-:W-:-:S05]  /*0a20*/  @P3 IMAD.MOV.U32 R7, RZ, RZ, RZ ;  /* 0x000000ffff073224 */ /* 0x000fca00078e00ff */
[----:B------:R-:W0:Y:S01]  /*0a30*/  @!P3 LDC R11, c[0x0][0xc] ;  /* 0x00000300ff0bbb82 */ /* 0x000e220000000800 */
[----:B------:R-:W-:Y:S01]  /*0a40*/  ULDC UR6, c[0x0][0xc] ;  /* 0x0000030000067ab9 */ /* 0x000fe20000000800 */
[----:B------:R-:W-:Y:S01]  /*0a50*/  ULDC UR7, c[0x0][0x10] ;  /* 0x0000040000077ab9 */ /* 0x000fe20000000800 */
[----:B------:R-:W-:Y:S01]  /*0a60*/  ULDC UR9, c[0x0][0x14] ;  /* 0x0000050000097ab9 */ /* 0x000fe20000000800 */
[----:B------:R-:W-:-:S04]  /*0a70*/  UIMAD.WIDE.U32 UR6, UR6, UR7, URZ ;  /* 0x00000007060672a5 */ /* 0x000fc8000f8e003f */
[----:B------:R-:W-:Y:S02]  /*0a80*/  UIMAD.WIDE.U32 UR26, UR6, UR9, URZ ;  /* 0x00000009061a72a5 */ /* 0x000fe4000f8e003f */
[----:B------:R-:W-:Y:S02]  /*0a90*/  UIMAD UR7, UR7, UR9, URZ ;  /* 0x00000009070772a4 */ /* 0x000fe4000f8e023f */
[----:B------:R-:W-:Y:S02]  /*0aa0*/  USHF.R.S32.HI UR6, URZ, 0x7, UR10 ;  /* 0x000000073f067899 */ /* 0x000fe4000801140a */
[----:B------:R-:W-:Y:S01]  /*0ab0*/  UIADD3 UR7, UR27, UR7, URZ ;  /* 0x000000071b077290 */ /* 0x000fe2000fffe03f */
[----:B--2---:R-:W-:-:S04]  /*0ac0*/  @P3 IMAD.WIDE.U32 R8, R4, R9, R6 ;  /* 0x0000000904083225 */ /* 0x004fc800078e0006 */
[----:B------:R-:W-:Y:S02]  /*0ad0*/  @P3 IMAD.MOV.U32 R13, RZ, RZ, R8 ;  /* 0x000000ffff0d3224 */ /* 0x000fe400078e0008 */
[----:B0-----:R-:W-:-:S04]  /*0ae0*/  @!P3 IMAD.WIDE.U32 R6, R11, R12, R4 ;  /* 0x0000000c0b06b225 */ /* 0x001fc800078e0004 */
[----:B------:R-:W-:Y:S02]  /*0af0*/  @P3 IMAD.MOV.U32 R11, RZ, RZ, RZ ;  /* 0x000000ffff0b3224 */ /* 0x000fe400078e00ff */
[----:B------:R-:W-:Y:S02]  /*0b00*/  @!P3 IMAD.MOV.U32 R13, RZ, RZ, R6 ;  /* 0x000000ffff0db224 */ /* 0x000fe400078e0006 */
[----:B------:R-:W-:Y:S02]  /*0b10*/  @P3 IMAD.IADD R10, R9, 0x1, R11 ;  /* 0x00000001090a3824 */ /* 0x000fe400078e020b */
[----:B------:R-:W-:Y:S01]  /*0b20*/  @!P3 IMAD.MOV.U32 R10, RZ, RZ, R7 ;  /* 0x000000ffff0ab224 */ /* 0x000fe200078e0007 */
[----:B------:R0:W-:Y:S01]  /*0b30*/  STL [R1+0x458], R13 ;  /* 0x0004580d01007387 */ /* 0x0001e20000100800 */
[----:B------:R-:W-:Y:S02]  /*0b40*/  IMAD.MOV.U32 R18, RZ, RZ, R13 ;  /* 0x000000ffff127224 */ /* 0x000fe400078e000d */
[----:B------:R-:W-:Y:S01]  /*0b50*/  IMAD.MOV.U32 R19, RZ, RZ, R10 ;  /* 0x000000ffff137224 */ /* 0x000fe200078e000a */
[----:B------:R0:W-:Y:S01]  /*0b60*/  STL [R1+0x454], R10 ;  /* 0x0004540a01007387 */ /* 0x0001e20000100800 */
[----:B------:R-:W-:Y:S05]  /*0b70*/  @P0 BRA `(.L_x_9) ;  /* 0x0000000000280947 */ /* 0x000fea0003800000 */
[----:B------:R-:W-:Y:S01]  /*0b80*/  IADD3 R18, P0, R18, UR26, RZ ;  /* 0x0000001a12127c10 */ /* 0x000fe2000ff1e0ff */
[----:B------:R-:W-:Y:S02]  /*0b90*/  UISETP.GE.U32.AND UP0, UPT, UR6, 0x3, UPT ;  /* 0x000000030600788c */ /* 0x000fe4000bf06070 */
[----:B------:R-:W-:Y:S01]  /*0ba0*/  UIMAD.WIDE.U32 UR10, UR6, -0x55555555, URZ ;  /* 0xaaaaaaab060a78a5 */ /* 0x000fe2000f8e003f */
[----:B------:R-:W-:Y:S01]  /*0bb0*/  IADD3.X R19, R19, UR7, RZ, P0, !PT ;  /* 0x0000000713137c10 */ /* 0x000fe200087fe4ff */
[----:B------:R1:W-:Y:S01]  /*0bc0*/  STL [R1+0x458], R18 ;  /* 0x0004581201007387 */ /* 0x0003e20000100800 */
[----:B------:R-:W-:Y:S01]  /*0bd0*/  UMOV UR4, URZ ;  /* 0x0000003f00047c82 */ /* 0x000fe20008000000 */
[----:B------:R-:W-:Y:S02]  /*0be0*/  USHF.R.U32.HI UR10, URZ, 0x1, UR11 ;  /* 0x000000013f0a7899 */ /* 0x000fe4000801160b */
[----:B------:R1:W-:Y:S02]  /*0bf0*/  STL [R1+0x454], R19 ;  /* 0x0004541301007387 */ /* 0x0003e40000100800 */
[----:B------:R-:W-:-:S02]  /*0c00*/  UIMAD UR17, UR10, -0x3, UR6 ;  /* 0xfffffffd0a1178a4 */ /* 0x000fc4000f8e0206 */
[----:B------:R-:W-:-:S12]  /*0c10*/  @UP0 ULOP3.LUT UR4, UR10, 0x1, URZ, 0xc0, !UPT ;  /* 0x000000010a040892 */ /* 0x000fd8000f8ec03f */
.L_x_9:
[----:B------:R-:W-:Y:S01]  /*0c20*/  IMAD.MOV.U32 R8, RZ, RZ, -0x1 ;  /* 0xffffffffff087424 */ /* 0x000fe200078e00ff */
[----:B------:R-:W-:Y:S01]  /*0c30*/  ISETP.GE.U32.AND P0, PT, R18, UR12, PT ;  /* 0x0000000c12007c0c */ /* 0x000fe2000bf06070 */
[----:B------:R-:W-:Y:S01]  /*0c40*/  IMAD.MOV.U32 R6, RZ, RZ, -0x1 ;  /* 0xffffffffff067424 */ /* 0x000fe200078e00ff */
[----:B------:R-:W-:Y:S01]  /*0c50*/  PRMT R0, RZ, 0x7610, R0 ;  /* 0x00007610ff007816 */ /* 0x000fe20000000000 */
[----:B------:R-:W-:Y:S01]  /*0c60*/  IMAD.MOV.U32 R7, RZ, RZ, -0x1 ;  /* 0xffffffffff077424 */ /* 0x000fe200078e00ff */
[----:B------:R2:W-:Y:S01]  /*0c70*/  STL [R1+0x45c], R8 ;  /* 0x00045c0801007387 */ /* 0x0005e20000100800 */
[----:B------:R-:W-:-:S03]  /*0c80*/  ISETP.GE.U32.AND.EX P0, PT, R19, UR13, PT, P0 ;  /* 0x0000000d13007c0c */ /* 0x000fc6000bf06100 */
[----:B------:R2:W-:Y:S04]  /*0c90*/  STL [R1+0x450], R6 ;  /* 0x0004500601007387 */ /* 0x0005e80000100800 */
[----:B------:R2:W-:Y:S06]  /*0ca0*/  STL [R1+0x460], R7 ;  /* 0x0004600701007387 */ /* 0x0005ec0000100800 */
[----:B------:R-:W-:Y:S05]  /*0cb0*/  @P0 BRA `(.L_x_10) ;  /* 0x0000000400680947 */ /* 0x000fea0003800000 */
[----:B------:R-:W3:Y:S01]  /*0cc0*/  LDC.64 R14, c[0x0][0x628] ;  /* 0x00018a00ff0e7b82 */ /* 0x000ee20000000a00 */
[----:B--2---:R-:W-:Y:S02]  /*0cd0*/  IMAD.MOV.U32 R6, RZ, RZ, R18 ;  /* 0x000000ffff067224 */ /* 0x004fe400078e0012 */
[----:B------:R-:W-:-:S05]  /*0ce0*/  IMAD.MOV.U32 R7, RZ, RZ, R19 ;  /* 0x000000ffff077224 */ /* 0x000fca00078e0013 */
[----:B------:R-:W2:Y:S08]  /*0cf0*/  LDC R0, c[0x0][0x630] ;  /* 0x00018c00ff007b82 */ /* 0x000eb00000000800 */
[----:B------:R-:W4:Y:S01]  /*0d00*/  LDC.64 R16, c[0x0][0x620] ;  /* 0x00018800ff107b82 */ /* 0x000f220000000a00 */
[----:B---3--:R-:W-:-:S04]  /*0d10*/  ISETP.NE.U32.AND P0, PT, R14, RZ, PT ;  /* 0x000000ff0e00720c */ /* 0x008fc80003f05070 */
[----:B------:R-:W-:-:S13]  /*0d20*/  ISETP.NE.AND.EX P0, PT, R15, RZ, PT, P0 ;  /* 0x000000ff0f00720c */ /* 0x000fda0003f05300 */
[----:B--2-4-:R-:W-:Y:S05]  /*0d30*/  @!P0 BRA `(.L_x_11) ;  /* 0x0000000000288947 */ /* 0x014fea0003800000 */
[----:B------:R-:W2:Y:S02]  /*0d40*/  LDC R11, c[0x0][0x634] ;  /* 0x00018d00ff0b7b82 */ /* 0x000ea40000000800 */
[----:B--2---:R-:W-:-:S05]  /*0d50*/  IADD3 R11, P0, R18, R11, RZ ;  /* 0x0000000b120b7210 */ /* 0x004fca0007f1e0ff */
[----:B0-----:R-:W-:-:S04]  /*0d60*/  IMAD.X R13, RZ, RZ, R19, P0 ;  /* 0x000000ffff0d7224 */ /* 0x001fc800000e0613 */
[----:B------:R-:W-:-:S04]  /*0d70*/  IMAD.WIDE.U32 R6, R13, R14, RZ ;  /* 0x0000000e0d067225 */ /* 0x000fc800078e00ff */
[----:B------:R-:W-:-:S04]  /*0d80*/  IMAD.WIDE.U32 R8, P0, R11, R15, R6 ;  /* 0x0000000f0b087225 */ /* 0x000fc80007800006 */
[----:B------:R-:W-:-:S04]  /*0d90*/  IMAD.WIDE.U32 R6, R11, R14, RZ ;  /* 0x0000000e0b067225 */ /* 0x000fc800078e00ff */
[----:B------:R-:W-:Y:S01]  /*0da0*/  IMAD.X R11, RZ, RZ, RZ, P0 ;  /* 0x000000ffff0b7224 */ /* 0x000fe200000e06ff */
[----:B------:R-:W-:Y:S01]  /*0db0*/  IADD3 RZ, P0, R7, R8, RZ ;  /* 0x0000000807ff7210 */ /* 0x000fe20007f1e0ff */
[----:B------:R-:W-:-:S04]  /*0dc0*/  IMAD.MOV.U32 R10, RZ, RZ, R9 ;  /* 0x000000ffff0a7224 */ /* 0x000fc800078e0009 */
[----:B------:R-:W-:-:S08]  /*0dd0*/  IMAD.WIDE.U32.X R6, R13, R15, R10, P0 ;  /* 0x0000000f0d067225 */ /* 0x000fd000000e040a */
.L_x_11:
[-CC-:B------:R-:W-:Y:S01]  /*0de0*/  SHF.R.U64 R25, R6, R0.reuse, R7.reuse ;  /* 0x0000000006197219 */ /* 0x180fe20000001207 */
[----:B0-----:R-:W0:Y:S01]  /*0df0*/  LDC R10, c[0x0][0x618] ;  /* 0x00018600ff0a7b82 */ /* 0x001e220000000800 */
[----:B------:R-:W-:Y:S01]  /*0e00*/  SHF.R.U32.HI R5, RZ, R0, R7 ;  /* 0x00000000ff057219 */ /* 0x000fe20000011607 */
[----:B------:R-:W-:Y:S01]  /*0e10*/  IMAD.MOV.U32 R6, RZ, RZ, R18 ;  /* 0x000000ffff067224 */ /* 0x000fe200078e0012 */
[----:B------:R-:W-:Y:S01]  /*0e20*/  IADD3 R9, P0, RZ, -R25, RZ ;  /* 0x80000019ff097210 */ /* 0x000fe20007f1e0ff */
[----:B------:R-:W-:Y:S01]  /*0e30*/  IMAD.MOV.U32 R7, RZ, RZ, R19 ;  /* 0x000000ffff077224 */ /* 0x000fe200078e0013 */
[----:B------:R-:W-:Y:S01]  /*0e40*/  I2FP.F32.U32 R0, R4 ;  /* 0x0000000400007245 */ /* 0x000fe20000201000 */
[----:B------:R-:W-:Y:S02]  /*0e50*/  ULDC UR9, c[0x0][0x150] ;  /* 0x0000540000097ab9 */ /* 0x000fe40000000800 */
[----:B------:R-:W2:Y:S01]  /*0e60*/  LDC.64 R22, c[0x0][0x640] ;  /* 0x00019000ff167b82 */ /* 0x000ea20000000a00 */
[----:B------:R-:W-:-:S02]  /*0e70*/  IMAD.X R11, RZ, RZ, ~R5, P0 ;  /* 0x000000ffff0b7224 */ /* 0x000fc400000e0e05 */
[----:B------:R-:W-:Y:S01]  /*0e80*/  FMUL R0, R0, UR9 ;  /* 0x0000000900007c20 */ /* 0x000fe20008400000 */
[----:B------:R-:W-:Y:S01]  /*0e90*/  IMAD.WIDE.U32 R6, R9, R16, R6 ;  /* 0x0000001009067225 */ /* 0x000fe200078e0006 */
[----:B------:R-:W-:-:S03]  /*0ea0*/  ULDC UR9, c[0x0][0x154] ;  /* 0x0000550000097ab9 */ /* 0x000fc60000000800 */
[----:B------:R-:W-:Y:S01]  /*0eb0*/  IMAD R8, R11, R16, RZ ;  /* 0x000000100b087224 */ /* 0x000fe200078e02ff */
[----:B------:R-:W3:Y:S01]  /*0ec0*/  LDC R5, c[0x0][0x144] ;  /* 0x00005100ff057b82 */ /* 0x000ee20000000800 */
[----:B------:R-:W4:Y:S02]  /*0ed0*/  F2I.U32.TRUNC.NTZ R0, R0 ;  /* 0x0000000000007305 */ /* 0x000f24000020f000 */
[----:B------:R-:W-:-:S04]  /*0ee0*/  IMAD R9, R9, R17, R8 ;  /* 0x0000001109097224 */ /* 0x000fc800078e0208 */
[----:B------:R-:W-:Y:S01]  /*0ef0*/  IMAD.IADD R7, R7, 0x1, R9 ;  /* 0x0000000107077824 */ /* 0x000fe200078e0209 */
[----:B------:R-:W5:Y:S01]  /*0f00*/  LDC R16, c[0x0][0x608] ;  /* 0x00018200ff107b82 */ /* 0x000f620000000800 */
[----:B------:R-:W-:-:S03]  /*0f10*/  IMAD.MOV.U32 R9, RZ, RZ, -0x1 ;  /* 0xffffffffff097424 */ /* 0x000fc600078e00ff */
[--C-:B0-----:R-:W-:Y:S02]  /*0f20*/  SHF.R.U64 R14, R6, R10, R7.reuse ;  /* 0x0000000a060e7219 */ /* 0x101fe40000001207 */
[----:B------:R-:W-:Y:S02]  /*0f30*/  I2FP.F32.U32 R6, R12 ;  /* 0x0000000c00067245 */ /* 0x000fe40000201000 */
[----:B------:R-:W0:Y:S01]  /*0f40*/  LDC R20, c[0x0][0x658] ;  /* 0x00019600ff147b82 */ /* 0x000e220000000800 */
[----:B--2---:R-:W-:Y:S01]  /*0f50*/  ISETP.NE.U32.AND P0, PT, R22, RZ, PT ;  /* 0x000000ff1600720c */ /* 0x004fe20003f05070 */
[----:B----4-:R-:W-:Y:S02]  /*0f60*/  IMAD.MOV R8, RZ, RZ, -R0 ;  /* 0x000000ffff087224 */ /* 0x010fe400078e0a00 */
[----:B------:R-:W-:Y:S01]  /*0f70*/  FMUL R6, R6, UR9 ;  /* 0x0000000906067c20 */ /* 0x000fe20008400000 */
[----:B------:R-:W-:Y:S02]  /*0f80*/  SHF.R.U32.HI R7, RZ, R10, R7 ;  /* 0x0000000aff077219 */ /* 0x000fe40000011607 */
[----:B------:R-:W-:Y:S01]  /*0f90*/  ISETP.NE.AND.EX P0, PT, R23, RZ, PT, P0 ;  /* 0x000000ff1700720c */ /* 0x000fe20003f05300 */
[----:B------:R2:W4:Y:S01]  /*0fa0*/  F2I.U32.TRUNC.NTZ R13, R6 ;  /* 0x00000006000d7305 */ /* 0x000522000020f000 */
[----:B------:R-:W2:Y:S01]  /*0fb0*/  LDC R15, c[0x0][0x148] ;  /* 0x00005200ff0f7b82 */ /* 0x000ea20000000800 */
[----:B---3--:R-:W-:-:S07]  /*0fc0*/  IMAD R0, R5, R8, R4 ;  /* 0x0000000805007224 */ /* 0x008fce00078e0204 */
[----:B-1----:R-:W1:Y:S01]  /*0fd0*/  LDC R18, c[0x0][0x600] ;  /* 0x00018000ff127b82 */ /* 0x002e620000000800 */
[-CC-:B-----5:R-:W-:Y:S02]  /*0fe0*/  SHF.R.U64 R26, R14, R16.reuse, R7.reuse ;  /* 0x000000100e1a7219 */ /* 0x1a0fe40000001207 */
[----:B------:R-:W-:Y:S01]  /*0ff0*/  SHF.R.U32.HI R5, RZ, R16, R7 ;  /* 0x00000010ff057219 */ /* 0x000fe20000011607 */
[----:B------:R-:W-:-:S04]  /*1000*/  IMAD.MOV.U32 R7, RZ, RZ, 0x1 ;  /* 0x00000001ff077424 */ /* 0x000fc800078e00ff */
[----:B------:R-:W3:Y:S01]  /*1010*/  LDC R19, c[0x0][0x648] ;  /* 0x00019200ff137b82 */ /* 0x000ee20000000800 */
[-C--:B0-----:R-:W-:Y:S02]  /*1020*/  SHF.L.U32 R4, R9, R20.reuse, RZ ;  /* 0x0000001409047219 */ /* 0x081fe400000006ff */
[--C-:B------:R-:W-:Y:S02]  /*1030*/  SHF.R.U64 R16, R26, R20, R5.reuse ;  /* 0x000000141a107219 */ /* 0x100fe40000001205 */
[----:B------:R-:W-:Y:S02]  /*1040*/  LOP3.LUT R11, RZ, R4, RZ, 0x33, !PT ;  /* 0x00000004ff0b7212 */ /* 0x000fe400078e33ff */
[-C--:B------:R-:W-:Y:S01]  /*1050*/  SHF.R.U32.HI R5, RZ, R20.reuse, R5 ;  /* 0x00000014ff057219 */ /* 0x080fe20000011605 */
[----:B------:R-:W0:Y:S01]  /*1060*/  LDC R21, c[0x0][0x638] ;  /* 0x00018e00ff157b82 */ /* 0x000e220000000800 */
[----:B------:R-:W-:Y:S01]  /*1070*/  SHF.L.U32 R10, R7, R20, RZ ;  /* 0x00000014070a7219 */ /* 0x000fe200000006ff */
[----:B------:R-:W-:-:S06]  /*1080*/  IMAD.MOV.U32 R4, RZ, RZ, R16 ;  /* 0x000000ffff047224 */ /* 0x000fcc00078e0010 */
[----:B------:R-:W0:Y:S01]  /*1090*/  LDC R24, c[0x0][0x610] ;  /* 0x00018400ff187b82 */ /* 0x000e220000000800 */
[----:B--2-4-:R-:W-:Y:S05]  /*10a0*/  @!P0 BRA `(.L_x_12) ;  /* 0x0000000000288947 */ /* 0x014fea0003800000 */
[----:B------:R-:W2:Y:S02]  /*10b0*/  LDC R9, c[0x0][0x64c] ;  /* 0x00019300ff097b82 */ /* 0x000ea40000000800 */
[----:B--2---:R-:W-:-:S05]  /*10c0*/  IADD3 R9, P0, R16, R9, RZ ;  /* 0x0000000910097210 */ /* 0x004fca0007f1e0ff */
[----:B------:R-:W-:-:S04]  /*10d0*/  IMAD.X R17, RZ, RZ, R5, P0 ;  /* 0x000000ffff117224 */ /* 0x000fc800000e0605 */
[----:B------:R-:W-:-:S04]  /*10e0*/  IMAD.WIDE.U32 R4, R17, R22, RZ ;  /* 0x0000001611047225 */ /* 0x000fc800078e00ff */
[----:B------:R-:W-:-:S04]  /*10f0*/  IMAD.WIDE.U32 R6, P0, R9, R23, R4 ;  /* 0x0000001709067225 */ /* 0x000fc80007800004 */
[----:B------:R-:W-:-:S04]  /*1100*/  IMAD.WIDE.U32 R4, R9, R22, RZ ;  /* 0x0000001609047225 */ /* 0x000fc800078e00ff */
[----:B------:R-:W-:Y:S01]  /*1110*/  IMAD.X R9, RZ, RZ, RZ, P0 ;  /* 0x000000ffff097224 */ /* 0x000fe200000e06ff */
[----:B------:R-:W-:Y:S01]  /*1120*/  IADD3 RZ, P0, R5, R6, RZ ;  /* 0x0000000605ff7210 */ /* 0x000fe20007f1e0ff */
[----:B------:R-:W-:-:S04]  /*1130*/  IMAD.MOV.U32 R8, RZ, RZ, R7 ;  /* 0x000000ffff087224 */ /* 0x000fc800078e0007 */
[----:B------:R-:W-:-:S08]  /*1140*/  IMAD.WIDE.U32.X R4, R17, R23, R8, P0 ;  /* 0x0000001711047225 */ /* 0x000fd000000e0408 */
.L_x_12:
[----:B---3--:R-:W-:Y:S01]  /*1150*/  SHF.R.U64 R4, R4, R19, R5 ;  /* 0x0000001304047219 */ /* 0x008fe20000001205 */
[----:B-1----:R-:W-:Y:S01]  /*1160*/  VIADD R5, R18, 0xffffffff ;  /* 0xffffffff12057836 */ /* 0x002fe20000000000 */
[----:B------:R-:W-:Y:S01]  /*1170*/  LOP3.LUT R11, R26, R11, RZ, 0xc0, !PT ;  /* 0x0000000b1a0b7212 */ /* 0x000fe200078ec0ff */
[----:B------:R-:W-:Y:S02]  /*1180*/  IMAD.MOV R13, RZ, RZ, -R13 ;  /* 0x000000ffff0d7224 */ /* 0x000fe400078e0a0d */
[----:B------:R-:W-:Y:S01]  /*1190*/  IMAD.MOV R6, RZ, RZ, -R4 ;  /* 0x000000ffff067224 */ /* 0x000fe200078e0a04 */
[----:B------:R-:W-:Y:S01]  /*11a0*/  LOP3.LUT R14, R14, R5, RZ, 0xc0, !PT ;  /* 0x000000050e0e7212 */ /* 0x000fe200078ec0ff */
[----:B------:R-:W-:Y:S02]  /*11b0*/  @P3 IMAD R0, R15, R13, R12 ;  /* 0x0000000d0f003224 */ /* 0x000fe400078e020c */
[----:B------:R-:W-:Y:S02]  /*11c0*/  IMAD R11, R10, R4, R11 ;  /* 0x000000040a0b7224 */ /* 0x000fe400078e020b */
[----:B0-----:R-:W-:-:S02]  /*11d0*/  IMAD R5, R6, R21, R16 ;  /* 0x0000001506057224 */ /* 0x001fc400078e0210 */
[----:B------:R-:W-:Y:S02]  /*11e0*/  IMAD R4, R11, R24, R0 ;  /* 0x000000180b047224 */ /* 0x000fe400078e0200 */
[----:B------:R-:W-:Y:S02]  /*11f0*/  IMAD R5, R5, R18, R14 ;  /* 0x0000001205057224 */ /* 0x000fe400078e020e */
[----:B------:R-:W-:-:S03]  /*1200*/  IMAD.MOV.U32 R0, RZ, RZ, 0x1 ;  /* 0x00000001ff007424 */ /* 0x000fc600078e00ff */
[----:B------:R-:W-:Y:S02]  /*1210*/  SEL R6, R5, R4, !P3 ;  /* 0x0000000405067207 */ /* 0x000fe40005800000 */
[----:B------:R-:W-:-:S03]  /*1220*/  SEL R4, R4, R5, !P3 ;  /* 0x0000000504047207 */ /* 0x000fc60005800000 */
[----:B------:R3:W-:Y:S04]  /*1230*/  STL [R1+0x460], R6 ;  /* 0x0004600601007387 */ /* 0x0007e80000100800 */
[----:B------:R3:W-:Y:S04]  /*1240*/  STL [R1+0x450], R25 ;  /* 0x0004501901007387 */ /* 0x0007e80000100800 */
[----:B------:R3:W-:Y:S02]  /*1250*/  STL [R1+0x45c], R4 ;  /* 0x00045c0401007387 */ /* 0x0007e40000100800 */
.L_x_10:
[----:B------:R-:W-:Y:S05]  /*1260*/  @!P1 BRA `(.L_x_13) ;  /* 0x0000028000889947 */ /* 0x000fea0003800000 */
[----:B------:R-:W-:-:S06]  /*1270*/  UISETP.GT.U32.AND UP0, UPT, UR15, 0x1, UPT ;  /* 0x000000010f00788c */ /* 0x000fcc000bf04070 */
[----:B------:R-:W-:-:S13]  /*1280*/  PLOP3.LUT P0, PT, PT, PT, UP0, 0x80, 0x0 ;  /* 0x000000000000781c */ /* 0x000fda0003f0f008 */
[----:B------:R-:W-:Y:S05]  /*1290*/  @P0 EXIT ;  /* 0x000000000000094d */ /* 0x000fea0003800000 */
.L_x_14:
[----:B------:R-:W-:-:S08]  /*12a0*/  NOP ;  /* 0x0000000000007918 */ /* 0x000fd00000000000 */
[----:B------:R-:W4:Y:S02]  /*12b0*/  USETMAXREG.TRY_ALLOC.CTAPOOL UP0, 0xf0 ;  /* 0x000000f0000079c8 */ /* 0x000f240008000600 */
[----:B----4-:R-:W-:-:S13]  /*12c0*/  PLOP3.LUT P0, PT, PT, PT, UP0, 0x80, 0x0 ;  /* 0x000000000000781c */ /* 0x010fda0003f0f008 */
[----:B------:R-:W-:Y:S05]  /*12d0*/  @!P0 BRA `(.L_x_14) ;  /* 0xfffffffc00f08947 */ /* 0x000fea000383ffff */
[----:B------:R-:W-:-:S13]  /*12e0*/  LOP3.LUT P0, RZ, R0, 0xff, RZ, 0xc0, !PT ;  /* 0x000000ff00ff7812 */ /* 0x000fda000780c0ff */
[----:B------:R-:W-:Y:S05]  /*12f0*/  @!P0 EXIT ;  /* 0x000000000000894d */ /* 0x000fea0003800000 */
[----:B------:R-:W-:Y:S01]  /*1300*/  SHF.R.S32.HI R0, RZ, 0x1f, R3 ;  /* 0x0000001fff007819 */ /* 0x000fe20000011403 */
[----:B------:R-:W4:Y:S01]  /*1310*/  S2UR UR11, SR_CgaCtaId ;  /* 0x00000000000b79c3 */ /* 0x000f220000008800 */
[----:B------:R-:W-:Y:S01]  /*1320*/  ULDC UR20, c[0x0][0x284] ;  /* 0x0000a10000147ab9 */ /* 0x000fe20000000800 */
[----:B------:R-:W-:Y:S01]  /*1330*/  UIADD3 UR15, UR14, -0x1, URZ ;  /* 0xffffffff0e0f7890 */ /* 0x000fe2000fffe03f */
[CC--:B------:R-:W-:Y:S01]  /*1340*/  LEA.HI R2, R0.reuse, R3.reuse, RZ, 0x2 ;  /* 0x0000000300027211 */ /* 0x0c0fe200078f10ff */
[----:B------:R-:W-:Y:S01]  /*1350*/  UMOV UR10, 0x400 ;  /* 0x00000400000a7882 */ /* 0x000fe20000000000 */
[----:B------:R-:W-:Y:S01]  /*1360*/  LEA.HI R0, R0, R3, RZ, 0x5 ;  /* 0x0000000300007211 */ /* 0x000fe200078f28ff */
[----:B------:R-:W-:Y:S01]  /*1370*/  UISETP.LT.AND UP0, UPT, UR6, 0x1, UPT ;  /* 0x000000010600788c */ /* 0x000fe2000bf01270 */
[--C-:B---3--:R-:W-:Y:S01]  /*1380*/  SHF.R.S32.HI R4, RZ, 0x2, R2.reuse ;  /* 0x00000002ff047819 */ /* 0x108fe20000011402 */
[----:B------:R-:W-:Y:S01]  /*1390*/  USHF.L.U32 UR13, UR15, 0x3, URZ ;  /* 0x000000030f0d7899 */ /* 0x000fe2000800063f */
[----:B------:R-:W-:Y:S01]  /*13a0*/  SHF.R.S32.HI R5, RZ, 0x1f, R2 ;  /* 0x0000001fff057819 */ /* 0x000fe20000011402 */
[----:B------:R-:W-:Y:S01]  /*13b0*/  USEL UR12, UR6, 0x1, UP0 ;  /* 0x00000001060c7887 */ /* 0x000fe20008000000 */
[----:B--2---:R-:W-:Y:S01]  /*13c0*/  SHF.R.S32.HI R7, RZ, 0x5, R0 ;  /* 0x00000005ff077819 */ /* 0x004fe20000011400 */
[----:B------:R-:W-:Y:S01]  /*13d0*/  ULOP3.LUT UR16, UR13, 0x8, URZ, 0xc0, !UPT ;  /* 0x000000080d107892 */ /* 0x000fe2000f8ec03f */
[----:B------:R-:W-:Y:S01]  /*13e0*/  LEA.HI R5, R5, R4, RZ, 0x3 ;  /* 0x0000000405057211 */ /* 0x000fe200078f18ff */
[----:B------:R-:W-:Y:S01]  /*13f0*/  UISETP.NE.AND UP0, UPT, UR15, URZ, UPT ;  /* 0x0000003f0f00728c */ /* 0x000fe2000bf05270 */
[----:B------:R-:W-:Y:S01]  /*1400*/  LOP3.LUT R2, R2, 0xfffffffc, RZ, 0xc0, !PT ;  /* 0xfffffffc02027812 */ /* 0x000fe200078ec0ff */
[----:B------:R-:W-:Y:S01]  /*1410*/  ULOP3.LUT UR15, UR16, 0x8, URZ, 0x3c, !UPT ;  /* 0x00000008100f7892 */ /* 0x000fe2000f8e3c3f */
[----:B------:R-:W-:Y:S01]  /*1420*/  LOP3.LUT R5, R5, 0xfffffff8, RZ, 0xc0, !PT ;  /* 0xfffffff805057812 */ /* 0x000fe200078ec0ff */
[----:B------:R-:W-:-:S02]  /*1430*/  ULOP3.LUT UR8, UR5, 0x1, URZ, 0xfc, !UPT ;  /* 0x0000000105087892 */ /* 0x000fc4000f8efc3f */
[----:B------:R-:W-:Y:S01]  /*1440*/  IMAD.IADD R6, R3, 0x1, -R2 ;  /* 0x0000000103067824 */ /* 0x000fe200078e0a02 */
[----:B------:R-:W-:Y:S01]  /*1450*/  USHF.L.U32 UR9, UR6, 0x1, URZ ;  /* 0x0000000106097899 */ /* 0x000fe2000800063f */
[----:B------:R-:W-:Y:S01]  /*1460*/  IMAD.IADD R4, R4, 0x1, -R5 ;  /* 0x0000000104047824 */ /* 0x000fe200078e0a05 */
[----:B------:R-:W-:Y:S02]  /*1470*/  UIADD3 UR12, -UR12, UR6, URZ ;  /* 0x000000060c0c7290 */ /* 0x000fe4000fffe13f */
[----:B------:R2:W-:Y:S01]  /*1480*/  STL [R1+0x464], R6 ;  /* 0x0004640601007387 */ /* 0x0005e20000100800 */
[C-C-:B------:R-:W-:Y:S01]  /*1490*/  IMAD R0, R7.reuse, -0x10, -R4.reuse ;  /* 0xfffffff007007824 */ /* 0x140fe200078e0a04 */
[--C-:B------:R-:W-:Y:S01]  /*14a0*/  SHF.R.S32.HI R5, RZ, 0x1f, R4.reuse ;  /* 0x0000001fff057819 */ /* 0x100fe20000011404 */
[----:B----4-:R-:W-:Y:S02]  /*14b0*/  ULEA UR10, UR11, UR10, 0x18 ;  /* 0x0000000a0b0a7291 */ /* 0x010fe4000f8ec03f */
[----:B------:R-:W-:Y:S01]  /*14c0*/  VIADD R0, R0, UR20 ;  /* 0x0000001400007c36 */ /* 0x000fe20008000000 */
[----:B------:R-:W-:Y:S01]  /*14d0*/  USEL UR13, URZ, 0x1, UP0 ;  /* 0x000000013f0d7887 */ /* 0x000fe20008000000 */
[----:B------:R-:W-:Y:S01]  /*14e0*/  IMAD.WIDE R2, R7, 0x10, R4 ;  /* 0x0000001007027825 */ /* 0x000fe200078e0204 */
[----:B------:R-:W-:-:S02]  /*14f0*/  UIADD3 UR11, UR10, 0x40, URZ ;  /* 0x000000400a0b7890 */ /* 0x000fc4000fffe03f */
[----:B------:R2:W-:Y:S01]  /*1500*/  STL [R1+0x470], R0 ;  /* 0x0004700001007387 */ /* 0x0005e20000100800 */
[----:B------:R-:W-:Y:S02]  /*1510*/  ULOP3.LUT UR16, UR16, 0x18, URZ, 0x3c, !UPT ;  /* 0x0000001810107892 */ /* 0x000fe4000f8e3c3f */
[----:B------:R-:W-:Y:S01]  /*1520*/  ULEA UR14, UR14, UR11, 0x3 ;  /* 0x0000000b0e0e7291 */ /* 0x000fe2000f8e183f */
[----:B------:R2:W-:Y:S11]  /*1530*/  STL.64 [R1+0x468], R2 ;  /* 0x0004680201007387 */ /* 0x0005f60000100a00 */
.L_x_553:
[----:B--2---:R-:W-:Y:S01]  /*1540*/  IMAD.U32 R0, RZ, RZ, UR13 ;  /* 0x0000000dff007e24 */ /* 0x004fe2000f8e00ff */
[----:B0-----:R-:W2:Y:S01]  /*1550*/  LDC R2, c[0x0][0x28c] ;  /* 0x0000a300ff027b82 */ /* 0x001ea20000000800 */
[----:B------:R-:W-:Y:S01]  /*1560*/  UMOV UR24, URZ ;  /* 0x0000003f00187c82 */ /* 0x000fe20008000000 */
[----:B------:R-:W-:Y:S02]  /*1570*/  UMOV UR30, UR17 ;  /* 0x00000011001e7c82 */ /* 0x000fe40008000000 */
[----:B------:R-:W-:-:S04]  /*1580*/  SHF.L.U32 R0, R0, 0x1f, RZ ;  /* 0x0000001f00007819 */ /* 0x000fc800000006ff */
[----:B------:R-:W3:Y:S01]  /*1590*/  SYNCS.PHASECHK.TRANS64.TRYWAIT P0, [UR14+-0x8], R0 ;  /* 0xfffff800ff0075a7 */ /* 0x000ee2000800014e */
[----:B--2---:R-:W-:Y:S01]  /*15a0*/  ISETP.GE.AND P1, PT, R2, 0x1, PT ;  /* 0x000000010200780c */ /* 0x004fe20003f26270 */
[----:B-1-3--:R-:W-:-:S12]  /*15b0*/  @!P0 BRA `(.L_x_15) ;  /* 0x0000028c00b48947 */ /* 0x00afd80003800000 */
.L_x_574:
[----:B------:R3:W-:Y:S01]  /*15c0*/  STL [R1+0x44c], RZ ;  /* 0x00044cff01007387 */ /* 0x0007e20000100800 */
[----:B------:R-:W-:Y:S01]  /*15d0*/  UMOV UR25, UR4 ;  /* 0x0000000400197c82 */ /* 0x000fe20008000000 */
[----:B------:R-:W-:Y:S01]  /*15e0*/  UMOV UR20, URZ ;  /* 0x0000003f00147c82 */ /* 0x000fe20008000000 */
[----:B------:R-:W-:Y:S01]  /*15f0*/  UMOV UR21, URZ ;  /* 0x0000003f00157c82 */ /* 0x000fe20008000000 */
[----:B------:R3:W-:Y:S01]  /*1600*/  STL [R1+0x448], RZ ;  /* 0x000448ff01007387 */ /* 0x0007e20000100800 */
[----:B------:R-:W-:Y:S02]  /*1610*/  CS2R R236, SRZ ;  /* 0x0000000000ec7805 */ /* 0x000fe4000001ff00 */
[----:B------:R-:W-:Y:S02]  /*1620*/  CS2R R234, SRZ ;  /* 0x0000000000ea7805 */ /* 0x000fe4000001ff00 */
[----:B------:R-:W-:Y:S01]  /*1630*/  CS2R R232, SRZ ;  /* 0x0000000000e87805 */ /* 0x000fe2000001ff00 */
[----:B------:R3:W-:Y:S01]  /*1640*/  STL [R1+0x444], RZ ;  /* 0x000444ff01007387 */ /* 0x0007e20000100800 */
[----:B------:R-:W-:-:S02]  /*1650*/  CS2R R230, SRZ ;  /* 0x0000000000e67805 */ /* 0x000fc4000001ff00 */
[----:B------:R-:W-:Y:S02]  /*1660*/  CS2R R228, SRZ ;  /* 0x0000000000e47805 */ /* 0x000fe4000001ff00 */
[----:B------:R-:W-:Y:S01]  /*1670*/  CS2R R226, SRZ ;  /* 0x0000000000e27805 */ /* 0x000fe2000001ff00 */
        /* <DEDUP_REMOVED lines=53> */
[----:B-1----:R-:W-:-:S02]  /*19d0*/  CS2R R18, SRZ ;  /* 0x0000000000127805 */ /* 0x002fc4000001ff00 */
[----:B------:R-:W-:Y:S02]  /*19e0*/  CS2R R16, SRZ ;  /* 0x0000000000107805 */ /* 0x000fe4000001ff00 */
[----:B------:R-:W-:Y:S01]  /*19f0*/  CS2R R14, SRZ ;  /* 0x00000000000e7805 */ /* 0x000fe2000001ff00 */
[----:B------:R3:W-:Y:S01]  /*1a00*/  STL [R1+0x408], RZ ;  /* 0x000408ff01007387 */ /* 0x0007e20000100800 */
[----:B0-----:R-:W-:Y:S02]  /*1a10*/  CS2R R12, SRZ ;  /* 0x00000000000c7805 */ /* 0x001fe4000001ff00 */
[----:B------:R-:W-:Y:S02]  /*1a20*/  CS2R R10, SRZ ;  /* 0x00000000000a7805 */ /* 0x000fe4000001ff00 */
[----:B------:R-:W-:Y:S01]  /*1a30*/  CS2R R8, SRZ ;  /* 0x0000000000087805 */ /* 0x000fe2000001ff00 */
[----:B------:R3:W-:Y:S01]  /*1a40*/  STL [R1+0x404], RZ ;  /* 0x000404ff01007387 */ /* 0x0007e20000100800 */
[----:B------:R-:W-:-:S02]  /*1a50*/  CS2R R6, SRZ ;  /* 0x0000000000067805 */ /* 0x000fc4000001ff00 */
[----:B------:R-:W-:Y:S02]  /*1a60*/  CS2R R4, SRZ ;  /* 0x0000000000047805 */ /* 0x000fe4000001ff00 */
[----:B--2---:R-:W-:Y:S01]  /*1a70*/  CS2R R2, SRZ ;  /* 0x0000000000027805 */ /* 0x004fe2000001ff00 */
        /* <DEDUP_REMOVED lines=85> */
[----:B------:R-:W-:-:S03]  /*1fd0*/  CS2R R150, SRZ ;  /* 0x0000000000967805 */ /* 0x000fc6000001ff00 */
[----:B------:R3:W-:Y:S04]  /*1fe0*/  STL [R1+0x3a8], RZ ;  /* 0x0003a8ff01007387 */ /* 0x0007e80000100800 */
        /* <DEDUP_REMOVED lines=106> */
[----:B------:R3:W-:Y:S04]  /*2690*/  STL [R1], RZ ;  /* 0x000000ff01007387 */ /* 0x0007e80000100800 */
        /* <DEDUP_REMOVED lines=126> */
[----:B------:R3:W-:Y:S01]  /*2e80*/  STL [R1+0x1fc], RZ ;  /* 0x0001fcff01007387 */ /* 0x0007e20000100800 */
[----:B------:R-:W-:Y:S05]  /*2e90*/  @!P1 BRA `(.L_x_16) ;  /* 0x0000006000b49947 */ /* 0x000fea0003800000 */
[----:B------:R-:W-:-:S06]  /*2ea0*/  UISETP.NE.AND UP0, UPT, UR8, 0x3, UPT ;  /* 0x000000030800788c */ /* 0x000fcc000bf05270 */
[----:B------:R-:W-:-:S13]  /*2eb0*/  PLOP3.LUT P1, PT, PT, PT, UP0, 0x80, 0x0 ;  /* 0x000000000000781c */ /* 0x000fda0003f2f008 */
[----:B------:R-:W-:Y:S05]  /*2ec0*/  @!P1 BRA `(.L_x_17) ;  /* 0x0000000000049947 */ /* 0x000fea0003800000 */
[----:B------:R-:W-:Y:S01]  /*2ed0*/  BPT.TRAP 0x1 ;  /* 0x000000040000795c */ /* 0x000fe20000300000 */
.L_x_17:
[----:B------:R-:W-:Y:S01]  /*2ee0*/  ULEA UR20, UR17, UR10, 0x3 ;  /* 0x0000000a11147291 */ /* 0x000fe2000f8e183f */
[----:B------:R-:W-:-:S05]  /*2ef0*/  IMAD.U32 R0, RZ, RZ, UR4 ;  /* 0x00000004ff007e24 */ /* 0x000fca000f8e00ff */
[----:B------:R-:W-:-:S04]  /*2f00*/  SHF.L.U32 R0, R0, 0x1f, RZ ;  /* 0x0000001f00007819 */ /* 0x000fc800000006ff */
[----:B------:R0:W1:Y:S01]  /*2f10*/  SYNCS.PHASECHK.TRANS64.TRYWAIT P0, [UR20], R0 ;  /* 0x00000000ff0075a7 */ /* 0x0000620008000154 */
[----:B------:R-:W-:Y:S05]  /*2f20*/  @!P1 BRA `(.L_x_18) ;  /* 0x0000000000049947 */ /* 0x000fea0003800000 */
[----:B------:R-:W-:Y:S01]  /*2f30*/  BPT.TRAP 0x1 ;  /* 0x000000040000795c */ /* 0x000fe20000300000 */
.L_x_18:
[----:B-1----:R-:W-:Y:S05]  /*2f40*/  @P0 BRA `(.L_x_19) ;  /* 0x0000000000080947 */ /* 0x002fea0003800000 */
[----:B------:R-:W1:Y:S02]  /*2f50*/  SYNCS.PHASECHK.TRANS64.TRYWAIT P0, [UR20], R0 ;  /* 0x00000000ff0075a7 */ /* 0x000e640008000154 */
[----:B-1----:R-:W-:Y:S05]  /*2f60*/  @!P0 BRA `(.L_x_20) ;  /* 0x0000027400608947 */ /* 0x002fea0003800000 */
.L_x_19:
[----:B------:R-:W-:Y:S01]  /*2f70*/  UIADD3 UR21, UR10, 0x100, URZ ;  /* 0x000001000a157890 */ /* 0x000fe2000fffe03f */
[----:B------:R-:W-:Y:S01]  /*2f80*/  WARPGROUP.ARRIVE ;  /* 0x00000000000079c5 */ /* 0x000fe20000000000 */
[----:B------:R-:W-:Y:S02]  /*2f90*/  UIADD3 UR20, UR10, 0x6100, URZ ;  /* 0x000061000a147890 */ /* 0x000fe4000fffe03f */
[----:B------:R-:W-:Y:S02]  /*2fa0*/  USHF.R.U32.HI UR21, URZ, 0x4, UR21 ;  /* 0x000000043f157899 */ /* 0x000fe40008011615 */
[----:B------:R-:W-:Y:S02]  /*2fb0*/  USHF.R.U32.HI UR20, URZ, 0x4, UR20 ;  /* 0x000000043f147899 */ /* 0x000fe40008011614 */
[----:B------:R-:W-:Y:S02]  /*2fc0*/  ULOP3.LUT UR21, UR21, 0x3fff, URZ, 0xc0, !UPT ;  /* 0x00003fff15157892 */ /* 0x000fe4000f8ec03f */
[----:B------:R-:W-:-:S02]  /*2fd0*/  ULOP3.LUT UR20, UR20, 0x3fff, URZ, 0xc0, !UPT ;  /* 0x00003fff14147892 */ /* 0x000fc4000f8ec03f */
[----:B------:R-:W-:Y:S02]  /*2fe0*/  ULOP3.LUT UR21, UR21, 0x10000, URZ, 0xfc, !UPT ;  /* 0x0001000015157892 */ /* 0x000fe4000f8efc3f */
[----:B------:R-:W-:Y:S02]  /*2ff0*/  ULOP3.LUT UR20, UR20, 0x10000, URZ, 0xfc, !UPT ;  /* 0x0001000014147892 */ /* 0x000fe4000f8efc3f */
[----:B------:R-:W-:Y:S02]  /*3000*/  ULEA UR30, UR17, UR21, 0x9 ;  /* 0x00000015111e7291 */ /* 0x000fe4000f8e483f */
[----:B------:R-:W-:Y:S01]  /*3010*/  ULEA UR25, UR17, UR20, 0xc ;  /* 0x0000001411197291 */ /* 0x000fe2000f8e603f */
[----:B------:R-:W-:Y:S01]  /*3020*/  UMOV UR21, 0x40000040 ;  /* 0x4000004000157882 */ /* 0x000fe20000000000 */
[----:B------:R-:W-:-:S03]  /*3030*/  UMOV UR23, 0x40000040 ;  /* 0x4000004000177882 */ /* 0x000fc60000000000 */
[----:B------:R-:W-:Y:S02]  /*3040*/  UMOV UR20, UR30 ;  /* 0x0000001e00147c82 */ /* 0x000fe40008000000 */
[----:B------:R-:W-:Y:S02]  /*3050*/  UMOV UR22, UR25 ;  /* 0x0000001900167c82 */ /* 0x000fe40008000000 */
[----:B------:R-:W-:Y:S01]  /*3060*/  QGMMA.64x256x32.F32.E4M3.E4M3 R24, gdesc[UR20], RZ, !UPT, gsb0 ;  /* 0x03e00000141879f3 */ /* 0x000fe2000c0008ff */
[----:B------:R-:W-:Y:S01]  /*3070*/  UIADD3 UR22, UR25, 0x800, URZ ;  /* 0x0000080019167890 */ /* 0x000fe2000fffe03f */
[----:B------:R-:W-:Y:S01]  /*3080*/  UMOV UR23, 0x40000040 ;  /* 0x4000004000177882 */ /* 0x000fe20000000000 */
[----:B------:R-:W-:Y:S02]  /*3090*/  WARPGROUP.DEPBAR.LE gsb0, 0x0 ;  /* 0x00008000000079c5 */ /* 0x000fe40000010000 */
[----:B------:R-:W-:Y:S04]  /*30a0*/  STL.64 [R1], R24 ;  /* 0x0000001801007387 */ /* 0x000fe80000100a00 */
[----:B------:R-:W-:Y:S04]  /*30b0*/  STL.64 [R1+0x8], R26 ;  /* 0x0000081a01007387 */ /* 0x000fe80000100a00 */
        /* <DEDUP_REMOVED lines=61> */
[----:B------:R2:W-:Y:S02]  /*3490*/  STL.64 [R1+0x1f8], R150 ;  /* 0x0001f89601007387 */ /* 0x0005e40000100a00 */
[----:B--2---:R-:W-:-:S06]  /*34a0*/  WARPGROUP.ARRIVE ;  /* 0x00000000000079c5 */ /* 0x004fcc0000000000 */
[----:B------:R-:W-:Y:S03]  /*34b0*/  QGMMA.64x256x32.F32.E4M3.E4M3 R24, gdesc[UR20], RZ, !UPT, gsb0 ;  /* 0x03e00000141879f3 */ /* 0x000fe6000c0008ff */
[----:B------:R-:W-:Y:S02]  /*34c0*/  WARPGROUP.DEPBAR.LE gsb0, 0x0 ;  /* 0x00008000000079c5 */ /* 0x000fe40000010000 */
        /* <DEDUP_REMOVED lines=63> */
[----:B------:R2:W-:Y:S04]  /*38c0*/  STL.64 [R1+0x5d8], R24 ;  /* 0x0005d81801007387 */ /* 0x0005e80000100a00 */
[----:B--2---:R-:W2:Y:S04]  /*38d0*/  LDL.LU.64 R24, [R1] ;  /* 0x0000000001187983 */ /* 0x004ea80000300a00 */
[----:B------:R-:W2:Y:S04]  /*38e0*/  LDL.LU.64 R26, [R1+0x8] ;  /* 0x00000800011a7983 */ /* 0x000ea80000300a00 */
        /* <DEDUP_REMOVED lines=61> */
[----:B------:R-:W2:Y:S01]  /*3cc0*/  LDL.LU.64 R150, [R1+0x1f8] ;  /* 0x0001f80001967983 */ /* 0x000ea20000300a00 */
[----:B------:R-:W-:-:S02]  /*3cd0*/  UIADD3 UR20, UR30, 0x2, URZ ;  /* 0x000000021e147890 */ /* 0x000fc4000fffe03f */
[----:B------:R-:W-:Y:S01]  /*3ce0*/  UIADD3 UR22, UR25, 0x2, URZ ;  /* 0x0000000219167890 */ /* 0x000fe2000fffe03f */
[----:B------:R-:W-:Y:S01]  /*3cf0*/  UMOV UR21, 0x40000040 ;  /* 0x4000004000157882 */ /* 0x000fe20000000000 */
[----:B------:R-:W-:Y:S01]  /*3d00*/  UMOV UR23, 0x40000040 ;  /* 0x4000004000177882 */ /* 0x000fe20000000000 */
[----:B--2---:R-:W-:-:S06]  /*3d10*/  WARPGROUP.ARRIVE ;  /* 0x00000000000079c5 */ /* 0x004fcc0000000000 */
[----:B------:R-:W-:Y:S03]  /*3d20*/  QGMMA.64x256x32.F32.E4M3.E4M3 R24, gdesc[UR20], R24, gsb0 ;  /* 0x03e00000141879f3 */ /* 0x000fe60008000818 */
[----:B------:R-:W-:Y:S02]  /*3d30*/  WARPGROUP.DEPBAR.LE gsb0, 0x0 ;  /* 0x00008000000079c5 */ /* 0x000fe40000010000 */
[----:B------:R-:W-:Y:S01]  /*3d40*/  STL.64 [R1], R24 ;  /* 0x0000001801007387 */ /* 0x000fe20000100a00 */
[----:B------:R-:W-:Y:S02]  /*3d50*/  IMAD.MOV.U32 R2, RZ, RZ, R150 ;  /* 0x000000ffff027224 */ /* 0x000fe400078e0096 */
[----:B01----:R-:W-:Y:S01]  /*3d60*/  IMAD.MOV.U32 R0, RZ, RZ, R151 ;  /* 0x000000ffff007224 */ /* 0x003fe200078e0097 */
[----:B------:R-:W-:Y:S01]  /*3d70*/  STL.64 [R1+0x8], R26 ;  /* 0x0000081a01007387 */ /* 0x000fe20000100a00 */
[----:B------:R-:W-:-:S02]  /*3d80*/  IMAD.MOV.U32 R4, RZ, RZ, R148 ;  /* 0x000000ffff047224 */ /* 0x000fc400078e0094 */
[----:B------:R-:W-:Y:S01]  /*3d90*/  IMAD.MOV.U32 R3, RZ, RZ, R149 ;  /* 0x000000ffff037224 */ /* 0x000fe200078e0095 */
[----:B------:R-:W-:Y:S01]  /*3da0*/  STL.64 [R1+0x10], R28 ;  /* 0x0000101c01007387 */ /* 0x000fe20000100a00 */
[----:B------:R-:W-:Y:S02]  /*3db0*/  IMAD.MOV.U32 R6, RZ, RZ, R146 ;  /* 0x000000ffff067224 */ /* 0x000fe400078e0092 */
[----:B------:R-:W-:Y:S01]  /*3dc0*/  IMAD.MOV.U32 R5, RZ, RZ, R147 ;  /* 0x000000ffff057224 */ /* 0x000fe200078e0093 */
[----:B------:R-:W-:Y:S01]  /*3dd0*/  STL.64 [R1+0x18], R30 ;  /* 0x0000181e01007387 */ /* 0x000fe20000100a00 */
[----:B------:R-:W-:Y:S02]  /*3de0*/  IMAD.MOV.U32 R8, RZ, RZ, R144 ;  /* 0x000000ffff087224 */ /* 0x000fe400078e0090 */
[----:B------:R-:W-:Y:S01]  /*3df0*/  IMAD.MOV.U32 R7, RZ, RZ, R145 ;  /* 0x000000ffff077224 */ /* 0x000fe200078e0091 */
        /* <DEDUP_REMOVED lines=18> */
[----:B------:R0:W-:Y:S01]  /*3f20*/  STL [R1+0x50], R44 ;  /* 0x0000502c01007387 */ /* 0x0001e20000100800 */
[----:B------:R-:W-:-:S02]  /*3f30*/  IMAD.MOV.U32 R22, RZ, RZ, R130 ;  /* 0x000000ffff167224 */ /* 0x000fc400078e0082 */
[----:B------:R-:W-:Y:S01]  /*3f40*/  IMAD.MOV.U32 R21, RZ, RZ, R131 ;  /* 0x000000ffff157224 */ /* 0x000fe200078e0083 */
[----:B------:R-:W2:Y:S01]  /*3f50*/  LDL.LU.64 R150, [R1+0x7d0] ;  /* 0x0007d00001967983 */ /* 0x000ea20000300a00 */
[----:B------:R-:W-:Y:S02]  /*3f60*/  IMAD.MOV.U32 R212, RZ, RZ, R128 ;  /* 0x000000ffffd47224 */ /* 0x000fe400078e0080 */
[----:B------:R-:W-:Y:S01]  /*3f70*/  IMAD.MOV.U32 R23, RZ, RZ, R129 ;  /* 0x000000ffff177224 */ /* 0x000fe200078e0081 */
[----:B------:R-:W2:Y:S01]  /*3f80*/  LDL.LU.64 R148, [R1+0x7c8] ;  /* 0x0007c80001947983 */ /* 0x000ea20000300a00 */
[----:B------:R-:W-:Y:S02]  /*3f90*/  IMAD.MOV.U32 R210, RZ, RZ, R126 ;  /* 0x000000ffffd27224 */ /* 0x000fe400078e007e */
[----:B------:R-:W-:Y:S01]  /*3fa0*/  IMAD.MOV.U32 R211, RZ, RZ, R127 ;  /* 0x000000ffffd37224 */ /* 0x000fe200078e007f */
[----:B------:R-:W2:Y:S01]  /*3fb0*/  LDL.LU.64 R146, [R1+0x7c0] ;  /* 0x0007c00001927983 */ /* 0x000ea20000300a00 */
        /* <DEDUP_REMOVED lines=120> */
[----:B------:R-:W-:-:S03]  /*4740*/  IMAD.MOV.U32 R235, RZ, RZ, R45 ;  /* 0x000000ffffeb7224 */ /* 0x000fc600078e002d */
        /* <DEDUP_REMOVED lines=10> */
[----:B0-----:R-:W2:Y:S04]  /*47f0*/  LDL.LU.64 R44, [R1+0x628] ;  /* 0x00062800012c7983 */ /* 0x001ea80000300a00 */
        /* <DEDUP_REMOVED lines=10> */
[----:B------:R-:W-:Y:S01]  /*48a0*/  UIADD3 UR22, UR25, 0x802, URZ ;  /* 0x0000080219167890 */ /* 0x000fe2000fffe03f */
[----:B------:R-:W-:Y:S01]  /*48b0*/  UMOV UR23, 0x40000040 ;  /* 0x4000004000177882 */ /* 0x000fe20000000000 */
[----:B--2---:R-:W-:-:S07]  /*48c0*/  WARPGROUP.ARRIVE ;  /* 0x00000000000079c5 */ /* 0x004fce0000000000 */
[----:B------:R-:W-:Y:S03]  /*48d0*/  QGMMA.64x256x32.F32.E4M3.E4M3 R24, gdesc[UR20], R24, gsb0 ;  /* 0x03e00000141879f3 */ /* 0x000fe60008000818 */
        /* <DEDUP_REMOVED lines=23> */
[----:B0-----:R-:W2:Y:S04]  /*4a50*/  LDL.LU R108, [R1] ;  /* 0x00000000016c7983 */ /* 0x001ea80000300800 */
[----:B------:R-:W2:Y:S04]  /*4a60*/  LDL.LU R109, [R1+0x4] ;  /* 0x00000400016d7983 */ /* 0x000ea80000300800 */
        /* <DEDUP_REMOVED lines=18> */
[----:B------:R-:W2:Y:S01]  /*4b90*/  LDL.LU R128, [R1+0x50] ;  /* 0x0000500001807983 */ /* 0x000ea20000300800 */
[----:B------:R-:W-:-:S02]  /*4ba0*/  IMAD.MOV.U32 R129, RZ, RZ, R235 ;  /* 0x000000ffff817224 */ /* 0x000fc400078e00eb */
[----:B------:R-:W-:Y:S02]  /*4bb0*/  IMAD.MOV.U32 R130, RZ, RZ, R234 ;  /* 0x000000ffff827224 */ /* 0x000fe400078e00ea */
[----:B------:R-:W-:Y:S02]  /*4bc0*/  IMAD.MOV.U32 R131, RZ, RZ, R233 ;  /* 0x000000ffff837224 */ /* 0x000fe400078e00e9 */
[----:B------:R-:W-:Y:S02]  /*4bd0*/  IMAD.MOV.U32 R132, RZ, RZ, R232 ;  /* 0x000000ffff847224 */ /* 0x000fe400078e00e8 */
[----:B------:R-:W-:Y:S02]  /*4be0*/  IMAD.MOV.U32 R133, RZ, RZ, R231 ;  /* 0x000000ffff857224 */ /* 0x000fe400078e00e7 */
[----:B------:R-:W-:Y:S02]  /*4bf0*/  IMAD.MOV.U32 R134, RZ, RZ, R230 ;  /* 0x000000ffff867224 */ /* 0x000fe400078e00e6 */
        /* <DEDUP_REMOVED lines=39> */
[----:B------:R-:W-:Y:S01]  /*4e70*/  IMAD.MOV.U32 R235, RZ, RZ, R0 ;  /* 0x000000ffffeb7224 */ /* 0x000fe200078e0000 */
[----:B------:R-:W-:Y:S02]  /*4e80*/  UIADD3 UR20, UR30, 0x4, URZ ;  /* 0x000000041e147890 */ /* 0x000fe4000fffe03f */
[----:B------:R-:W-:Y:S01]  /*4e90*/  UIADD3 UR22, UR25, 0x4, URZ ;  /* 0x0000000419167890 */ /* 0x000fe2000fffe03f */
[----:B------:R-:W-:Y:S01]  /*4ea0*/  UMOV UR21, 0x40000040 ;  /* 0x4000004000157882 */ /* 0x000fe20000000000 */
[----:B------:R-:W-:Y:S01]  /*4eb0*/  UMOV UR23, 0x40000040 ;  /* 0x4000004000177882 */ /* 0x000fe20000000000 */
[----:B--2---:R-:W-:-:S06]  /*4ec0*/  WARPGROUP.ARRIVE ;  /* 0x00000000000079c5 */ /* 0x004fcc0000000000 */
[----:B------:R-:W-:Y:S03]  /*4ed0*/  QGMMA.64x256x32.F32.E4M3.E4M3 R108, gdesc[UR20], R108, gsb0 ;  /* 0x03e00000146c79f3 */ /* 0x000fe6000800086c */
        /* <DEDUP_REMOVED lines=114> */
[----:B------:R-:W-:Y:S04]  /*5600*/  STL [R1+0x44c], RZ ;  /* 0x00044cff01007387 */ /* 0x000fe80000100800 */
        /* <DEDUP_REMOVED lines=68> */
[----:B0-----:R-:W2:Y:S04]  /*5a50*/  LDL.LU.64 R108, [R1] ;  /* 0x00000000016c7983 */ /* 0x001ea80000300a00 */
        /* <DEDUP_REMOVED lines=92> */
[----:B------:R-:W-:Y:S01]  /*6020*/  STL [R1+0x2d4], RZ ;  /* 0x0002d4ff01007387 */ /* 0x000fe20000100800 */
        /* <DEDUP_REMOVED lines=90> */
[----:B------:R-:W-:-:S02]  /*65d0*/  UMOV UR23, 0x40000040 ;  /* 0x4000004000177882 */ /* 0x000fc40000000000 */
        /* <DEDUP_REMOVED lines=38> */
[----:B--2---:R-:W-:-:S06]  /*6840*/  WARPGROUP.ARRIVE ;  /* 0x00000000000079c5 */ /* 0x004fcc0000000000 */
[----:B------:R-:W-:Y:S01]  /*6850*/  QGMMA.64x256x32.F32.E4M3.E4M3 R24, gdesc[UR20], R24, gsb0 ;  /* 0x03e00000141879f3 */ /* 0x000fe20008000818 */
[----:B------:R0:W-:Y:S01]  /*6860*/  STL [R1+0x238], RZ ;  /* 0x000238ff01007387 */ /* 0x0001e20000100800 */
[----:B------:R-:W-:-:S03]  /*6870*/  ULDC UR20, c[0x0][0x50c] ;  /* 0x0001430000147ab9 */ /* 0x000fc60000000800 */
[----:B------:R0:W-:Y:S04]  /*6880*/  STL [R1+0x234], RZ ;  /* 0x000234ff01007387 */ /* 0x0001e80000100800 */
[----:B------:R0:W-:Y:S04]  /*6890*/  STL [R1+0x230], RZ ;  /* 0x000230ff01007387 */ /* 0x0001e80000100800 */
[----:B------:R0:W-:Y:S04]  /*68a0*/  STL [R1+0x22c], RZ ;  /* 0x00022cff01007387 */ /* 0x0001e80000100800 */
[----:B------:R0:W-:Y:S04]  /*68b0*/  STL [R1+0x228], RZ ;  /* 0x000228ff01007387 */ /* 0x0001e80000100800 */
[----:B------:R0:W-:Y:S01]  /*68c0*/  STL [R1+0x224], RZ ;  /* 0x000224ff01007387 */ /* 0x0001e20000100800 */
[----:B------:R-:W-:-:S03]  /*68d0*/  UISETP.NE.AND UP0, UPT, UR20, 0x4, UPT ;  /* 0x000000041400788c */ /* 0x000fc6000bf05270 */
[----:B------:R0:W-:Y:S04]  /*68e0*/  STL [R1+0x220], RZ ;  /* 0x000220ff01007387 */ /* 0x0001e80000100800 */
[----:B------:R0:W-:Y:S04]  /*68f0*/  STL [R1+0x21c], RZ ;  /* 0x00021cff01007387 */ /* 0x0001e80000100800 */
[----:B------:R0:W-:Y:S04]  /*6900*/  STL [R1+0x218], RZ ;  /* 0x000218ff01007387 */ /* 0x0001e80000100800 */
[----:B------:R0:W-:Y:S01]  /*6910*/  STL [R1+0x214], RZ ;  /* 0x000214ff01007387 */ /* 0x0001e20000100800 */
[----:B------:R-:W-:-:S03]  /*6920*/  USEL UR20, URZ, 0x1, UP0 ;  /* 0x000000013f147887 */ /* 0x000fc60008000000 */
[----:B------:R0:W-:Y:S04]  /*6930*/  STL [R1+0x210], RZ ;  /* 0x000210ff01007387 */ /* 0x0001e80000100800 */
[----:B------:R0:W-:Y:S04]  /*6940*/  STL [R1+0x20c], RZ ;  /* 0x00020cff01007387 */ /* 0x0001e80000100800 */
[----:B------:R0:W-:Y:S04]  /*6950*/  STL [R1+0x208], RZ ;  /* 0x000208ff01007387 */ /* 0x0001e80000100800 */
[----:B------:R0:W-:Y:S04]  /*6960*/  STL [R1+0x204], RZ ;  /* 0x000204ff01007387 */ /* 0x0001e80000100800 */
[----:B------:R0:W-:Y:S01]  /*6970*/  STL [R1+0x200], RZ ;  /* 0x000200ff01007387 */ /* 0x0001e20000100800 */
[----:B------:R-:W-:Y:S01]  /*6980*/  ISETP.NE.AND P0, PT, RZ, UR20, PT ;  /* 0x00000014ff007c0c */ /* 0x000fe2000bf05270 */
[----:B------:R-:W-:Y:S01]  /*6990*/  UMOV UR24, 0x4 ;  /* 0x0000000400187882 */ /* 0x000fe20000000000 */
[----:B------:R-:W-:Y:S01]  /*69a0*/  IMAD.MOV.U32 R0, RZ, RZ, R235 ;  /* 0x000000ffff007224 */ /* 0x000fe200078e00eb */
[----:B------:R-:W-:-:S02]  /*69b0*/  CS2R R236, SRZ ;  /* 0x0000000000ec7805 */ /* 0x000fc4000001ff00 */
[----:B-1----:R-:W-:Y:S02]  /*69c0*/  CS2R R234, SRZ ;  /* 0x0000000000ea7805 */ /* 0x002fe4000001ff00 */
[----:B------:R-:W-:Y:S02]  /*69d0*/  CS2R R232, SRZ ;  /* 0x0000000000e87805 */ /* 0x000fe4000001ff00 */
[----:B------:R-:W-:Y:S02]  /*69e0*/  CS2R R230, SRZ ;  /* 0x0000000000e67805 */ /* 0x000fe4000001ff00 */
[----:B------:R-:W-:Y:S02]  /*69f0*/  CS2R R228, SRZ ;  /* 0x0000000000e47805 */ /* 0x000fe4000001ff00 */
[----:B------:R-:W-:Y:S02]  /*6a00*/  CS2R R226, SRZ ;  /* 0x0000000000e27805 */ /* 0x000fe4000001ff00 */
[----:B------:R-:W-:-:S02]  /*6a10*/  CS2R R224, SRZ ;  /* 0x0000000000e07805 */ /* 0x000fc4000001ff00 */
[----:B------:R-:W-:Y:S02]  /*6a20*/  CS2R R222, SRZ ;  /* 0x0000000000de7805 */ /* 0x000fe4000001ff00 */
        /* <DEDUP_REMOVED lines=45> */
[----:B------:R-:W-:Y:S01]  /*6d00*/  CS2R R2, SRZ ;  /* 0x0000000000027805 */ /* 0x000fe2000001ff00 */
[----:B------:R-:W-:Y:S02]  /*6d10*/  WARPGROUP.DEPBAR.LE gsb0, 0x0 ;  /* 0x00008000000079c5 */ /* 0x000fe40000010000 */
[----:B0-----:R-:W-:Y:S05]  /*6d20*/  @!P0 BRA `(.L_x_21) ;  /* 0x0000002000f88947 */ /* 0x001fea0003800000 */
[----:B------:R-:W2:Y:S04]  /*6d30*/  LDL R2, [R1] ;  /* 0x0000000001027983 */ /* 0x000ea80000100800 */
[----:B------:R-:W4:Y:S04]  /*6d40*/  LDL R3, [R1+0x4] ;  /* 0x0000040001037983 */ /* 0x000f280000100800 */
[----:B------:R-:W5:Y:S04]  /*6d50*/  LDL R4, [R1+0x8] ;  /* 0x0000080001047983 */ /* 0x000f680000100800 */
[----:B------:R-:W3:Y:S04]  /*6d60*/  LDL R5, [R1+0xc] ;  /* 0x00000c0001057983 */ /* 0x000ee80000100800 */
        /* <DEDUP_REMOVED lines=102> */
[----:B------:R0:W-:Y:S04]  /*73d0*/  STL [R1+0x4c8], R131 ;  /* 0x0004c88301007387 */ /* 0x0001e80000100800 */
[----:B0-----:R-:W3:Y:S04]  /*73e0*/  LDL R131, [R1+0x1a8] ;  /* 0x0001a80001837983 */ /* 0x001ee80000100800 */
        /* <DEDUP_REMOVED lines=39> */
[----:B0-----:R-:W3:Y:S01]  /*7660*/  LDL R151, [R1+0x1f8] ;  /* 0x0001f80001977983 */ /* 0x001ee20000100800 */
[----:B------:R-:W-:-:S01]  /*7670*/  FADD R0, RZ, R0 ;  /* 0x00000000ff007221 */ /* 0x000fc20000000000 */
[----:B--2---:R-:W-:Y:S01]  /*7680*/  FADD R2, RZ, R2 ;  /* 0x00000002ff027221 */ /* 0x004fe20000000000 */
[----:B----4-:R-:W-:-:S01]  /*7690*/  FADD R3, RZ, R3 ;  /* 0x00000003ff037221 */ /* 0x010fc20000000000 */
[----:B-----5:R-:W-:Y:S01]  /*76a0*/  FADD R4, RZ, R4 ;  /* 0x00000004ff047221 */ /* 0x020fe20000000000 */
[----:B---3--:R-:W-:-:S01]  /*76b0*/  FADD R5, RZ, R5 ;  /* 0x00000005ff057221 */ /* 0x008fc20000000000 */
[----:B------:R-:W-:Y:S01]  /*76c0*/  FADD R6, RZ, R6 ;  /* 0x00000006ff067221 */ /* 0x000fe20000000000 */
[----:B------:R-:W-:-:S01]  /*76d0*/  FADD R7, RZ, R7 ;  /* 0x00000007ff077221 */ /* 0x000fc20000000000 */
        /* <DEDUP_REMOVED lines=14> */
[----:B------:R-:W2:Y:S01]  /*77c0*/  LDL.LU R131, [R1+0x4c8] ;  /* 0x0004c80001837983 */ /* 0x000ea20000300800 */
        /* <DEDUP_REMOVED lines=13> */
[----:B------:R-:W3:Y:S01]  /*78a0*/  LDL.LU R132, [R1+0x4c4] ;  /* 0x0004c40001847983 */ /* 0x000ee20000300800 */
        /* <DEDUP_REMOVED lines=16> */
[----:B------:R0:W-:Y:S01]  /*79b0*/  STL [R1+0x200], R133 ;  /* 0x0002008501007387 */ /* 0x0001e20000100800 */
        /* <DEDUP_REMOVED lines=9> */
[----:B0-----:R-:W4:Y:S01]  /*7a50*/  LDL.LU R133, [R1+0x4c0] ;  /* 0x0004c00001857983 */ /* 0x001f220000300800 */
[----:B------:R-:W-:-:S01]  /*7a60*/  FADD R184, RZ, R184 ;  /* 0x000000b8ffb87221 */ /* 0x000fc20000000000 */
[----:B------:R-:W-:Y:S01]  /*7a70*/  FADD R185, RZ, R185 ;  /* 0x000000b9ffb97221 */ /* 0x000fe20000000000 */
[----:B------:R-:W-:-:S01]  /*7a80*/  FADD R186, RZ, R186 ;  /* 0x000000baffba7221 */ /* 0x000fc20000000000 */
        /* <DEDUP_REMOVED lines=10> */
[----:B0-----:R-:W5:Y:S01]  /*7b30*/  LDL.LU R134, [R1+0x4bc] ;  /* 0x0004bc0001867983 */ /* 0x001f620000300800 */
        /* <DEDUP_REMOVED lines=52> */
[----:B0-----:R-:W5:Y:S04]  /*7e80*/  LDL.LU R138, [R1+0x4ac] ;  /* 0x0004ac00018a7983 */ /* 0x001f680000300800 */
[----:B------:R0:W-:Y:S01]  /*7e90*/  STL [R1+0x218], R139 ;  /* 0x0002188b01007387 */ /* 0x0001e20000100800 */
[----:B------:R-:W-:-:S03]  /*7ea0*/  FADD R140, RZ, R140 ;  /* 0x0000008cff8c7221 */ /* 0x000fc60000000000 */
        /* <DEDUP_REMOVED lines=34> */
[----:B------:R0:W-:Y:S04]  /*80d0*/  STL [R1+0x248], R151 ;  /* 0x0002489701007387 */ /* 0x0001e80000100800 */
[----:B0-----:R-:W5:Y:S04]  /*80e0*/  LDL.LU R151, [R1+0x478] ;  /* 0x0004780001977983 */ /* 0x001f680000300800 */
[----:B------:R0:W-:Y:S02]  /*80f0*/  STL [R1+0x24c], R0 ;  /* 0x00024c0001007387 */ /* 0x0001e40000100800 */
[----:B0-----:R-:W-:-:S05]  /*8100*/  FADD R0, RZ, R24 ;  /* 0x00000018ff007221 */ /* 0x001fca0000000000 */
        /* <DEDUP_REMOVED lines=213> */
[----:B--2---:R-:W-:-:S05]  /*8e60*/  FADD R0, RZ, R131 ;  /* 0x00000083ff007221 */ /* 0x004fca0000000000 */
[----:B------:R3:W-:Y:S02]  /*8e70*/  STL [R1+0x3fc], R0 ;  /* 0x0003fc0001007387 */ /* 0x0007e40000100800 */
[----:B---3--:R-:W-:-:S05]  /*8e80*/  FADD R0, RZ, R132 ;  /* 0x00000084ff007221 */ /* 0x008fca0000000000 */
[----:B------:R4:W-:Y:S02]  /*8e90*/  STL [R1+0x400], R0 ;  /* 0x0004000001007387 */ /* 0x0009e40000100800 */
[----:B----4-:R-:W-:-:S05]  /*8ea0*/  FADD R0, RZ, R133 ;  /* 0x00000085ff007221 */ /* 0x010fca0000000000 */
[----:B------:R5:W-:Y:S02]  /*8eb0*/  STL [R1+0x404], R0 ;  /* 0x0004040001007387 */ /* 0x000be40000100800 */
[----:B-----5:R-:W-:-:S05]  /*8ec0*/  FADD R0, RZ, R134 ;  /* 0x00000086ff007221 */ /* 0x020fca0000000000 */
        /* <DEDUP_REMOVED lines=34> */
[----:B------:R0:W-:Y:S01]  /*90f0*/  STL [R1+0x44c], R0 ;  /* 0x00044c0001007387 */ /* 0x0001e20000100800 */
[----:B------:R-:W-:-:S05]  /*9100*/  UMOV UR24, URZ ;  /* 0x0000003f00187c82 */ /* 0x000fca0008000000 */
.L_x_21:
[----:B------:R-:W-:Y:S01]  /*9110*/  UIADD3 UR30, UR17, 0x1, URZ ;  /* 0x00000001111e7890 */ /* 0x000fe2000fffe03f */
[----:B------:R-:W-:-:S03]  /*9120*/  UMOV UR21, 0x1 ;  /* 0x0000000100157882 */ /* 0x000fc60000000000 */
[----:B------:R-:W-:-:S04]  /*9130*/  UISETP.NE.AND UP0, UPT, UR30, 0x3, UPT ;  /* 0x000000031e00788c */ /* 0x000fc8000bf05270 */
[----:B------:R-:W-:Y:S02]  /*9140*/  USEL UR25, URZ, 0x1, UP0 ;  /* 0x000000013f197887 */ /* 0x000fe40008000000 */
[----:B------:R-:W-:Y:S02]  /*9150*/  USEL UR30, UR30, URZ, UP0 ;  /* 0x0000003f1e1e7287 */ /* 0x000fe40008000000 */
[----:B------:R-:W-:-:S12]  /*9160*/  ULOP3.LUT UR25, UR4, UR25, URZ, 0x3c, !UPT ;  /* 0x0000001904197292 */ /* 0x000fd8000f8e3c3f */
.L_x_16:
[----:B------:R-:W-:-:S06]  /*9170*/  UISETP.GE.AND UP0, UPT, UR12, 0x1, UPT ;  /* 0x000000010c00788c */ /* 0x000fcc000bf06270 */
[----:B------:R-:W-:-:S13]  /*9180*/  PLOP3.LUT P0, PT, PT, PT, UP0, 0x80, 0x0 ;  /* 0x000000000000781c */ /* 0x000fda0003f0f008 */
[----:B------:R-:W-:Y:S05]  /*9190*/  @!P0 BRA `(.L_x_22) ;  /* 0x0000008800888947 */ /* 0x000fea0003800000 */
[----:B------:R-:W-:Y:S01]  /*91a0*/  UMOV UR31, UR12 ;  /* 0x0000000c001f7c82 */ /* 0x000fe20008000000 */
[----:B------:R-:W-:Y:S01]  /*91b0*/  UMOV UR32, UR17 ;  /* 0x0000001100207c82 */ /* 0x000fe20008000000 */
[----:B------:R-:W-:-:S05]  /*91c0*/  ULDC UR33, c[0x0][0x50c] ;  /* 0x0001430000217ab9 */ /* 0x000fca0000000800 */
.L_x_30:
[----:B------:R-:W-:-:S06]  /*91d0*/  UISETP.NE.AND UP0, UPT, UR8, 0x3, UPT ;  /* 0x000000030800788c */ /* 0x000fcc000bf05270 */
[----:B------:R-:W-:-:S13]  /*91e0*/  PLOP3.LUT P1, PT, PT, PT, UP0, 0x80, 0x0 ;  /* 0x000000000000781c */ /* 0x000fda0003f2f008 */
[----:B-----5:R-:W-:Y:S05]  /*91f0*/  @!P1 BRA `(.L_x_23) ;  /* 0x0000000000049947 */ /* 0x020fea0003800000 */
[----:B------:R-:W-:Y:S01]  /*9200*/  BPT.TRAP 0x1 ;  /* 0x000000040000795c */ /* 0x000fe20000300000 */
.L_x_23:
[----:B------:R-:W-:Y:S01]  /*9210*/  ULEA UR22, UR30, UR10, 0x3 ;  /* 0x0000000a1e167291 */ /* 0x000fe2000f8e183f */
[----:B0-----:R-:W-:-:S05]  /*9220*/  IMAD.U32 R0, RZ, RZ, UR25 ;  /* 0x00000019ff007e24 */ /* 0x001fca000f8e00ff */
[----:B------:R-:W-:-:S04]  /*9230*/  SHF.L.U32 R0, R0, 0x1f, RZ ;  /* 0x0000001f00007819 */ /* 0x000fc800000006ff */
[----:B------:R0:W1:Y:S01]  /*9240*/  SYNCS.PHASECHK.TRANS64.TRYWAIT P0, [UR22], R0 ;  /* 0x00000000ff0075a7 */ /* 0x0000620008000156 */
[----:B------:R-:W-:Y:S05]  /*9250*/  @!P1 BRA `(.L_x_24) ;  /* 0x0000000000049947 */ /* 0x000fea0003800000 */
[----:B------:R-:W-:Y:S01]  /*9260*/  BPT.TRAP 0x1 ;  /* 0x000000040000795c */ /* 0x000fe20000300000 */
.L_x_24:
[----:B-1----:R-:W-:Y:S05]  /*9270*/  @P0 BRA `(.L_x_25) ;  /* 0x0000000000080947 */ /* 0x002fea0003800000 */
[----:B------:R-:W1:Y:S02]  /*9280*/  SYNCS.PHASECHK.TRANS64.TRYWAIT P0, [UR22], R0 ;  /* 0x00000000ff0075a7 */ /* 0x000e640008000156 */
[----:B-1----:R-:W-:Y:S05]  /*9290*/  @!P0 BRA `(.L_x_26) ;  /* 0x0000021000ac8947 */ /* 0x002fea0003800000 */
.L_x_25:
        /* <DEDUP_REMOVED lines=64> */
[----:B-1----:R-:W2:Y:S04]  /*96a0*/  LDL.LU.64 R108, [R1] ;  /* 0x00000000016c7983 */ /* 0x002ea80000300a00 */
        /* <DEDUP_REMOVED lines=65> */
[----:B------:R-:W-:Y:S01]  /*9ac0*/  STL [R1+0x8cc], R23 ;  /* 0x0008cc1701007387 */ /* 0x000fe20000100800 */
[----:B------:R-:W-:Y:S02]  /*9ad0*/  USHF.R.U32.HI UR23, URZ, 0x4, UR23 ;  /* 0x000000043f177899 */ /* 0x000fe40008011617 */
[----:B------:R-:W-:Y:S01]  /*9ae0*/  USHF.R.U32.HI UR22, URZ, 0x4, UR22 ;  /* 0x000000043f167899 */ /* 0x000fe20008011616 */
[----:B------:R-:W-:Y:S01]  /*9af0*/  STL [R1+0x8c8], R22 ;  /* 0x0008c81601007387 */ /* 0x000fe20000100800 */
[----:B------:R-:W-:Y:S02]  /*9b00*/  UISETP.NE.AND UP0, UPT, UR20, URZ, UPT ;  /* 0x0000003f1400728c */ /* 0x000fe4000bf05270 */
[----:B------:R-:W-:Y:S01]  /*9b10*/  ULOP3.LUT UR23, UR23, 0x3fff, URZ, 0xc0, !UPT ;  /* 0x00003fff17177892 */ /* 0x000fe2000f8ec03f */
[----:B------:R-:W-:Y:S01]  /*9b20*/  STL [R1+0x8c4], R21 ;  /* 0x0008c41501007387 */ /* 0x000fe20000100800 */
[----:B------:R-:W-:-:S02]  /*9b30*/  ULOP3.LUT UR22, UR22, 0x3fff, URZ, 0xc0, !UPT ;  /* 0x00003fff16167892 */ /* 0x000fc4000f8ec03f */
[----:B------:R-:W-:Y:S01]  /*9b40*/  USEL UR21, UR21, URZ, !UP0 ;  /* 0x0000003f15157287 */ /* 0x000fe2000c000000 */
[----:B------:R-:W-:Y:S01]  /*9b50*/  STL [R1+0x8c0], R20 ;  /* 0x0008c01401007387 */ /* 0x000fe20000100800 */
[----:B------:R-:W-:Y:S02]  /*9b60*/  ULOP3.LUT UR23, UR23, 0x10000, URZ, 0xfc, !UPT ;  /* 0x0001000017177892 */ /* 0x000fe4000f8efc3f */
[----:B------:R-:W-:Y:S01]  /*9b70*/  ULOP3.LUT UR22, UR22, 0x10000, URZ, 0xfc, !UPT ;  /* 0x0001000016167892 */ /* 0x000fe2000f8efc3f */
[----:B------:R-:W-:Y:S01]  /*9b80*/  STL [R1+0x8bc], R19 ;  /* 0x0008bc1301007387 */ /* 0x000fe20000100800 */
[----:B------:R-:W-:Y:S02]  /*9b90*/  UISETP.NE.U32.AND UP0, UPT, UR21, URZ, UPT ;  /* 0x0000003f1500728c */ /* 0x000fe4000bf05070 */
[----:B------:R-:W-:Y:S01]  /*9ba0*/  ULEA UR35, UR30, UR23, 0x9 ;  /* 0x000000171e237291 */ /* 0x000fe2000f8e483f */
[----:B------:R-:W-:Y:S01]  /*9bb0*/  STL [R1+0x8b8], R18 ;  /* 0x0008b81201007387 */ /* 0x000fe20000100800 */
[----:B------:R-:W-:Y:S01]  /*9bc0*/  ULEA UR34, UR30, UR22, 0xc ;  /* 0x000000161e227291 */ /* 0x000fe2000f8e603f */
[----:B------:R-:W-:Y:S01]  /*9bd0*/  UMOV UR21, 0x40000040 ;  /* 0x4000004000157882 */ /* 0x000fe20000000000 */
[----:B------:R-:W-:Y:S01]  /*9be0*/  UMOV UR23, 0x40000040 ;  /* 0x4000004000177882 */ /* 0x000fe20000000000 */
[----:B------:R-:W-:Y:S02]  /*9bf0*/  STL [R1+0x8b4], R17 ;  /* 0x0008b41101007387 */ /* 0x000fe40000100800 */
[----:B------:R-:W-:-:S02]  /*9c00*/  UMOV UR20, UR35 ;  /* 0x0000002300147c82 */ /* 0x000fc40008000000 */
[----:B------:R-:W-:Y:S01]  /*9c10*/  UMOV UR22, UR34 ;  /* 0x0000002200167c82 */ /* 0x000fe20008000000 */
[----:B------:R-:W-:Y:S04]  /*9c20*/  STL [R1+0x8b0], R16 ;  /* 0x0008b01001007387 */ /* 0x000fe80000100800 */
        /* <DEDUP_REMOVED lines=13> */
[----:B-----5:R-:W-:Y:S01]  /*9d00*/  STL [R1+0x878], R2 ;  /* 0x0008780201007387 */ /* 0x020fe20000100800 */
[----:B--2---:R-:W-:-:S06]  /*9d10*/  WARPGROUP.ARRIVE ;  /* 0x00000000000079c5 */ /* 0x004fcc0000000000 */
[----:B------:R-:W-:Y:S03]  /*9d20*/  QGMMA.64x256x32.F32.E4M3.E4M3 R108, gdesc[UR20], R108, UP0, gsb0 ;  /* 0x03e00000146c79f3 */ /* 0x000fe6000b80086c */
        /* <DEDUP_REMOVED lines=65> */
[----:B-1----:R-:W2:Y:S04]  /*a140*/  LDL.LU.64 R234, [R1+0xcc8] ;  /* 0x000cc80001ea7983 */ /* 0x002ea80000300a00 */
[----:B------:R-:W4:Y:S04]  /*a150*/  LDL.LU.64 R232, [R1+0xcc0] ;  /* 0x000cc00001e87983 */ /* 0x000f280000300a00 */
[----:B------:R-:W3:Y:S04]  /*a160*/  LDL.LU.64 R230, [R1+0xcb8] ;  /* 0x000cb80001e67983 */ /* 0x000ee80000300a00 */
        /* <DEDUP_REMOVED lines=60> */
[----:B------:R-:W3:Y:S01]  /*a530*/  LDL.LU.64 R108, [R1+0xad0] ;  /* 0x000ad000016c7983 */ /* 0x000ee20000300a00 */
[----:B------:R-:W-:Y:S01]  /*a540*/  UIADD3 UR22, UR34, 0x800, URZ ;  /* 0x0000080022167890 */ /* 0x000fe2000fffe03f */
[----:B------:R-:W-:-:S02]  /*a550*/  UMOV UR23, 0x40000040 ;  /* 0x4000004000177882 */ /* 0x000fc40000000000 */
[----:B--2---:R-:W-:Y:S04]  /*a560*/  STL.64 [R1+0xac8], R234 ;  /* 0x000ac8ea01007387 */ /* 0x004fe80000100a00 */
[----:B----4-:R-:W-:Y:S04]  /*a570*/  STL.64 [R1+0xac0], R232 ;  /* 0x000ac0e801007387 */ /* 0x010fe80000100a00 */
[----:B---3--:R-:W-:Y:S04]  /*a580*/  STL.64 [R1+0xab8], R230 ;  /* 0x000ab8e601007387 */ /* 0x008fe80000100a00 */
        /* <DEDUP_REMOVED lines=38> */
[----:B------:R-:W-:Y:S01]  /*a7f0*/  STL.64 [R1+0x980], R152 ;  /* 0x0009809801007387 */ /* 0x000fe20000100a00 */
[----:B------:R-:W-:-:S06]  /*a800*/  WARPGROUP.ARRIVE ;  /* 0x00000000000079c5 */ /* 0x000fcc0000000000 */
[----:B------:R-:W-:Y:S03]  /*a810*/  QGMMA.64x256x32.F32.E4M3.E4M3 R24, gdesc[UR20], R24, UP0, gsb0 ;  /* 0x03e00000141879f3 */ /* 0x000fe6000b800818 */
        /* <DEDUP_REMOVED lines=96> */
[----:B0-----:R-:W-:Y:S01]  /*ae20*/  IMAD.MOV.U32 R0, RZ, RZ, R235 ;  /* 0x000000ffff007224 */ /* 0x001fe200078e00eb */
        /* <DEDUP_REMOVED lines=31> */
[----:B------:R-:W-:-:S03]  /*b020*/  IMAD.MOV.U32 R23, RZ, RZ, R213 ;  /* 0x000000ffff177224 */ /* 0x000fc600078e00d5 */
        /* <DEDUP_REMOVED lines=40> */
[----:B------:R0:W-:Y:S04]  /*b2b0*/  STL [R1+0x1a0], R212 ;  /* 0x0001a0d401007387 */ /* 0x0001e80000100800 */
[----:B------:R-:W2:Y:S04]  /*b2c0*/  LDL.LU.64 R234, [R1+0xac8] ;  /* 0x000ac80001ea7983 */ /* 0x000ea80000300a00 */
[----:B------:R-:W3:Y:S04]  /*b2d0*/  LDL.LU.64 R232, [R1+0xac0] ;  /* 0x000ac00001e87983 */ /* 0x000ee80000300a00 */
[----:B------:R-:W4:Y:S04]  /*b2e0*/  LDL.LU.64 R230, [R1+0xab8] ;  /* 0x000ab80001e67983 */ /* 0x000f280000300a00 */
        /* <DEDUP_REMOVED lines=8> */
[----:B0-----:R-:W4:Y:S04]  /*b370*/  LDL.LU.64 R212, [R1+0xa70] ;  /* 0x000a700001d47983 */ /* 0x001f280000300a00 */
        /* <DEDUP_REMOVED lines=51> */
[----:B------:R-:W4:Y:S01]  /*b6b0*/  LDL.LU.64 R108, [R1+0x8d0] ;  /* 0x0008d000016c7983 */ /* 0x000f220000300a00 */
[----:B------:R-:W-:Y:S01]  /*b6c0*/  UIADD3 UR22, UR34, 0x802, URZ ;  /* 0x0000080222167890 */ /* 0x000fe2000fffe03f */
[----:B------:R-:W-:-:S02]  /*b6d0*/  UMOV UR23, 0x40000040 ;  /* 0x4000004000177882 */ /* 0x000fc40000000000 */
[----:B--2---:R-:W-:Y:S04]  /*b6e0*/  STL.64 [R1+0x870], R234 ;  /* 0x000870ea01007387 */ /* 0x004fe80000100a00 */
[----:B---3--:R-:W-:Y:S04]  /*b6f0*/  STL.64 [R1+0x868], R232 ;  /* 0x000868e801007387 */ /* 0x008fe80000100a00 */
[----:B----4-:R-:W-:Y:S04]  /*b700*/  STL.64 [R1+0x860], R230 ;  /* 0x000860e601007387 */ /* 0x010fe80000100a00 */
        /* <DEDUP_REMOVED lines=191> */
[----:B------:R-:W-:Y:S01]  /*c300*/  IMAD.MOV.U32 R235, RZ, RZ, R0 ;  /* 0x000000ffffeb7224 */ /* 0x000fe200078e0000 */
[----:B------:R-:W-:Y:S01]  /*c310*/  UIADD3 UR20, UR35, 0x4, URZ ;  /* 0x0000000423147890 */ /* 0x000fe2000fffe03f */
[----:B------:R0:W5:Y:S01]  /*c320*/  LDL.LU R23, [R1+0x8cc] ;  /* 0x0008cc0001177983 */ /* 0x0001620000300800 */
[----:B------:R-:W-:Y:S01]  /*c330*/  UIADD3 UR22, UR34, 0x4, URZ ;  /* 0x0000000422167890 */ /* 0x000fe2000fffe03f */
[----:B------:R-:W-:Y:S01]  /*c340*/  UMOV UR21, 0x40000040 ;  /* 0x4000004000157882 */ /* 0x000fe20000000000 */
[----:B------:R-:W-:Y:S01]  /*c350*/  UMOV UR23, 0x40000040 ;  /* 0x4000004000177882 */ /* 0x000fe20000000000 */
[----:B------:R0:W5:Y:S04]  /*c360*/  LDL.LU R22, [R1+0x8c8] ;  /* 0x0008c80001167983 */ /* 0x0001680000300800 */
        /* <DEDUP_REMOVED lines=19> */
[----:B------:R0:W5:Y:S01]  /*c4a0*/  LDL.LU R2, [R1+0x878] ;  /* 0x0008780001027983 */ /* 0x0001620000300800 */
        /* <DEDUP_REMOVED lines=336> */
[----:B-1----:R0:W5:Y:S04]  /*d9b0*/  LDL.LU.64 R234, [R1+0x670] ;  /* 0x0006700001ea7983 */ /* 0x0021680000300a00 */
[----:B------:R0:W5:Y:S04]  /*d9c0*/  LDL.LU.64 R232, [R1+0x668] ;  /* 0x0006680001e87983 */ /* 0x0001680000300a00 */
        /* <DEDUP_REMOVED lines=64> */
[----:B------:R-:W-:-:S04]  /*ddd0*/  UIADD3 UR24, UR24, 0x4, URZ ;  /* 0x0000000418187890 */ /* 0x000fc8000fffe03f */
[----:B------:R-:W-:Y:S01]  /*dde0*/  UISETP.NE.AND UP0, UPT, UR24, UR33, UPT ;  /* 0x000000211800728c */ /* 0x000fe2000bf05270 */
[----:B--2---:R-:W-:-:S06]  /*ddf0*/  WARPGROUP.ARRIVE ;  /* 0x00000000000079c5 */ /* 0x004fcc0000000000 */
[----:B------:R-:W-:Y:S01]  /*de00*/  QGMMA.64x256x32.F32.E4M3.E4M3 R24, gdesc[UR20], R24, gsb0 ;  /* 0x03e00000141879f3 */ /* 0x000fe20008000818 */
[----:B------:R-:W-:-:S06]  /*de10*/  USEL UR20, URZ, 0x1, UP0 ;  /* 0x000000013f147887 */ /* 0x000fcc0008000000 */
[----:B------:R-:W-:Y:S01]  /*de20*/  ISETP.NE.AND P0, PT, RZ, UR20, PT ;  /* 0x00000014ff007c0c */ /* 0x000fe2000bf05270 */
[----:B------:R-:W-:-:S12]  /*de30*/  WARPGROUP.DEPBAR.LE gsb0, 0x0 ;  /* 0x00008000000079c5 */ /* 0x000fd80000010000 */
[----:B0-----:R-:W-:Y:S05]  /*de40*/  @!P0 BRA `(.L_x_27) ;  /* 0x0000003800fc8947 */ /* 0x001fea0003800000 */
[----:B-----5:R0:W-:Y:S04]  /*de50*/  STL [R1+0x6a0], R225 ;  /* 0x0006a0e101007387 */ /* 0x0201e80000100800 */
[----:B------:R1:W-:Y:S01]  /*de60*/  STL [R1+0x69c], R226 ;  /* 0x00069ce201007387 */ /* 0x0003e20000100800 */
[----:B0-----:R-:W-:-:S03]  /*de70*/  IMAD.MOV.U32 R225, RZ, RZ, R0 ;  /* 0x000000ffffe17224 */ /* 0x001fc600078e0000 */
[----:B-1----:R-:W2:Y:S04]  /*de80*/  LDL R226, [R1+0x4] ;  /* 0x0000040001e27983 */ /* 0x002ea80000100800 */
[----:B------:R0:W-:Y:S04]  /*de90*/  STL [R1+0x698], R227 ;  /* 0x000698e301007387 */ /* 0x0001e80000100800 */
[----:B0-----:R-:W3:Y:S04]  /*dea0*/  LDL R227, [R1+0x8] ;  /* 0x0000080001e37983 */ /* 0x001ee80000100800 */
[----:B------:R0:W-:Y:S04]  /*deb0*/  STL [R1+0x694], R228 ;  /* 0x000694e401007387 */ /* 0x0001e80000100800 */
[----:B0-----:R-:W4:Y:S04]  /*dec0*/  LDL R228, [R1+0xc] ;  /* 0x00000c0001e47983 */ /* 0x001f280000100800 */
        /* <DEDUP_REMOVED lines=211> */
[----:B0-----:R-:W4:Y:S04]  /*ec00*/  LDL.LU R122, [R1+0x200] ;  /* 0x00020000017a7983 */ /* 0x001f280000300800 */
        /* <DEDUP_REMOVED lines=10> */
[----:B------:R-:W4:Y:S04]  /*ecb0*/  LDL.LU R0, [R1+0x22c] ;  /* 0x00022c0001007983 */ /* 0x000f280000300800 */
        /* <DEDUP_REMOVED lines=37> */
[----:B0-----:R-:W4:Y:S04]  /*ef10*/  LDL.LU R146, [R1+0x210] ;  /* 0x0002100001927983 */ /* 0x001f280000300800 */
[----:B------:R0:W-:Y:S01]  /*ef20*/  STL [R1+0x488], R147 ;  /* 0x0004889301007387 */ /* 0x0001e20000100800 */
[----:B------:R-:W-:-:S03]  /*ef30*/  FADD R2, R225, R2 ;  /* 0x00000002e1027221 */ /* 0x000fc60000000000 */
[----:B0-----:R-:W4:Y:S04]  /*ef40*/  LDL R147, [R1+0x1f8] ;  /* 0x0001f80001937983 */ /* 0x001f280000100800 */
[----:B------:R0:W-:Y:S01]  /*ef50*/  STL [R1+0x484], R148 ;  /* 0x0004849401007387 */ /* 0x0001e20000100800 */
[----:B--2---:R-:W-:-:S01]  /*ef60*/  FADD R3, R226, R3 ;  /* 0x00000003e2037221 */ /* 0x004fc20000000000 */
[----:B---3--:R-:W-:Y:S02]  /*ef70*/  FADD R4, R227, R4 ;  /* 0x00000004e3047221 */ /* 0x008fe40000000000 */
[----:B0-----:R-:W2:Y:S04]  /*ef80*/  LDL R148, [R1+0x1c0] ;  /* 0x0001c00001947983 */ /* 0x001ea80000100800 */
[----:B------:R0:W-:Y:S01]  /*ef90*/  STL [R1+0x480], R149 ;  /* 0x0004809501007387 */ /* 0x0001e20000100800 */
[----:B----4-:R-:W-:-:S01]  /*efa0*/  FADD R5, R228, R5 ;  /* 0x00000005e4057221 */ /* 0x010fc20000000000 */
[----:B------:R-:W-:-:S02]  /*efb0*/  FADD R6, R229, R6 ;  /* 0x00000006e5067221 */ /* 0x000fc40000000000 */
[----:B0-----:R-:W3:Y:S04]  /*efc0*/  LDL R149, [R1+0x1f4] ;  /* 0x0001f40001957983 */ /* 0x001ee80000100800 */
[----:B------:R0:W-:Y:S01]  /*efd0*/  STL [R1+0x47c], R150 ;  /* 0x00047c9601007387 */ /* 0x0001e20000100800 */
[----:B------:R-:W-:-:S01]  /*efe0*/  FADD R7, R230, R7 ;  /* 0x00000007e6077221 */ /* 0x000fc20000000000 */
[----:B------:R-:W-:Y:S02]  /*eff0*/  FADD R8, R231, R8 ;  /* 0x00000008e7087221 */ /* 0x000fe40000000000 */
[----:B0-----:R-:W4:Y:S04]  /*f000*/  LDL.LU R150, [R1+0x20c] ;  /* 0x00020c0001967983 */ /* 0x001f280000300800 */
[----:B------:R0:W-:Y:S01]  /*f010*/  STL [R1+0x478], R151 ;  /* 0x0004789701007387 */ /* 0x0001e20000100800 */
[----:B------:R-:W-:-:S01]  /*f020*/  FADD R9, R232, R9 ;  /* 0x00000009e8097221 */ /* 0x000fc20000000000 */
[----:B------:R-:W-:-:S02]  /*f030*/  FADD R10, R233, R10 ;  /* 0x0000000ae90a7221 */ /* 0x000fc40000000000 */
[----:B0-----:R-:W3:Y:S04]  /*f040*/  LDL R151, [R1+0x1f0] ;  /* 0x0001f00001977983 */ /* 0x001ee80000100800 */
[----:B------:R-:W2:Y:S04]  /*f050*/  LDL.LU R225, [R1+0x6a0] ;  /* 0x0006a00001e17983 */ /* 0x000ea80000300800 */
[----:B------:R-:W4:Y:S04]  /*f060*/  LDL.LU R226, [R1+0x69c] ;  /* 0x00069c0001e27983 */ /* 0x000f280000300800 */
[----:B------:R-:W3:Y:S04]  /*f070*/  LDL.LU R227, [R1+0x698] ;  /* 0x0006980001e37983 */ /* 0x000ee80000300800 */
[----:B------:R-:W3:Y:S04]  /*f080*/  LDL.LU R228, [R1+0x694] ;  /* 0x0006940001e47983 */ /* 0x000ee80000300800 */
[----:B------:R-:W3:Y:S01]  /*f090*/  LDL.LU R229, [R1+0x690] ;  /* 0x0006900001e57983 */ /* 0x000ee20000300800 */
[----:B------:R-:W-:-:S03]  /*f0a0*/  FADD R11, R234, R11 ;  /* 0x0000000bea0b7221 */ /* 0x000fc60000000000 */
[----:B------:R-:W3:Y:S01]  /*f0b0*/  LDL.LU R230, [R1+0x68c] ;  /* 0x00068c0001e67983 */ /* 0x000ee20000300800 */
[----:B------:R-:W-:-:S03]  /*f0c0*/  FADD R12, R235, R12 ;  /* 0x0000000ceb0c7221 */ /* 0x000fc60000000000 */
[----:B------:R-:W3:Y:S04]  /*f0d0*/  LDL.LU R231, [R1+0x688] ;  /* 0x0006880001e77983 */ /* 0x000ee80000300800 */
[----:B------:R-:W3:Y:S04]  /*f0e0*/  LDL.LU R232, [R1+0x684] ;  /* 0x0006840001e87983 */ /* 0x000ee80000300800 */
[----:B------:R-:W3:Y:S04]  /*f0f0*/  LDL.LU R233, [R1+0x680] ;  /* 0x0006800001e97983 */ /* 0x000ee80000300800 */
[----:B------:R-:W3:Y:S04]  /*f100*/  LDL.LU R234, [R1+0x67c] ;  /* 0x00067c0001ea7983 */ /* 0x000ee80000300800 */
[----:B------:R-:W3:Y:S01]  /*f110*/  LDL.LU R235, [R1+0x678] ;  /* 0x0006780001eb7983 */ /* 0x000ee20000300800 */
[----:B------:R-:W-:-:S01]  /*f120*/  FADD R13, R24, R13 ;  /* 0x0000000d180d7221 */ /* 0x000fc20000000000 */
[----:B------:R-:W-:Y:S01]  /*f130*/  FADD R14, R25, R14 ;  /* 0x0000000e190e7221 */ /* 0x000fe20000000000 */
[----:B------:R-:W-:-:S01]  /*f140*/  FADD R15, R26, R15 ;  /* 0x0000000f1a0f7221 */ /* 0x000fc20000000000 */
[----:B------:R-:W3:Y:S01]  /*f150*/  LDL.LU R24, [R1+0x674] ;  /* 0x0006740001187983 */ /* 0x000ee20000300800 */
[----:B------:R-:W-:-:S01]  /*f160*/  FADD R16, R27, R16 ;  /* 0x000000101b107221 */ /* 0x000fc20000000000 */
[----:B------:R-:W-:-:S02]  /*f170*/  FADD R17, R28, R17 ;  /* 0x000000111c117221 */ /* 0x000fc40000000000 */
[----:B------:R-:W3:Y:S01]  /*f180*/  LDL.LU R25, [R1+0x670] ;  /* 0x0006700001197983 */ /* 0x000ee20000300800 */
[----:B------:R-:W-:-:S03]  /*f190*/  FADD R18, R29, R18 ;  /* 0x000000121d127221 */ /* 0x000fc60000000000 */
        /* <DEDUP_REMOVED lines=157> */
[----:B--2---:R-:W-:-:S03]  /*fb70*/  FADD R225, R108, R225 ;  /* 0x000000e16ce17221 */ /* 0x004fc60000000000 */
[----:B------:R-:W2:Y:S01]  /*fb80*/  LDL.LU R105, [R1+0x530] ;  /* 0x0005300001697983 */ /* 0x000ea20000300800 */
[----:B----4-:R-:W-:-:S03]  /*fb90*/  FADD R226, R109, R226 ;  /* 0x000000e26de27221 */ /* 0x010fc60000000000 */
[----:B------:R-:W4:Y:S01]  /*fba0*/  LDL.LU R106, [R1+0x52c] ;  /* 0x00052c00016a7983 */ /* 0x000f220000300800 */
[----:B---3--:R-:W-:-:S03]  /*fbb0*/  FADD R227, R110, R227 ;  /* 0x000000e36ee37221 */ /* 0x008fc60000000000 */
        /* <DEDUP_REMOVED lines=15> */
[----:B------:R-:W-:-:S01]  /*fcb0*/  FADD R235, R118, R235 ;  /* 0x000000eb76eb7221 */ /* 0x000fc20000000000 */
[----:B------:R-:W-:Y:S02]  /*fcc0*/  FADD R122, R121, R122 ;  /* 0x0000007a797a7221 */ /* 0x000fe40000000000 */
[----:B------:R-:W3:Y:S01]  /*fcd0*/  LDL.LU R115, [R1+0x508] ;  /* 0x0005080001737983 */ /* 0x000ee20000300800 */
[----:B------:R-:W-:-:S03]  /*fce0*/  FADD R236, R119, R236 ;  /* 0x000000ec77ec7221 */ /* 0x000fc60000000000 */
[----:B------:R-:W3:Y:S01]  /*fcf0*/  LDL.LU R116, [R1+0x504] ;  /* 0x0005040001747983 */ /* 0x000ee20000300800 */
[----:B------:R-:W-:-:S03]  /*fd00*/  FADD R237, R120, R237 ;  /* 0x000000ed78ed7221 */ /* 0x000fc60000000000 */
[----:B------:R-:W3:Y:S01]  /*fd10*/  LDL.LU R117, [R1+0x500] ;  /* 0x0005000001757983 */ /* 0x000ee20000300800 */
[----:B------:R-:W-:-:S03]  /*fd20*/  FADD R124, R123, R124 ;  /* 0x0000007c7b7c7221 */ /* 0x000fc60000000000 */
[----:B------:R-:W3:Y:S04]  /*fd30*/  LDL.LU R118, [R1+0x4fc] ;  /* 0x0004fc0001767983 */ /* 0x000ee80000300800 */
[----:B------:R-:W3:Y:S01]  /*fd40*/  LDL.LU R119, [R1+0x4f8] ;  /* 0x0004f80001777983 */ /* 0x000ee20000300800 */
[----:B------:R-:W-:-:S03]  /*fd50*/  FADD R126, R125, R126 ;  /* 0x0000007e7d7e7221 */ /* 0x000fc60000000000 */
[----:B------:R-:W3:Y:S04]  /*fd60*/  LDL.LU R120, [R1+0x4f4] ;  /* 0x0004f40001787983 */ /* 0x000ee80000300800 */
[----:B------:R-:W3:Y:S04]  /*fd70*/  LDL.LU R121, [R1+0x4f0] ;  /* 0x0004f00001797983 */ /* 0x000ee80000300800 */
[----:B------:R0:W-:Y:S01]  /*fd80*/  STL [R1+0x200], R122 ;  /* 0x0002007a01007387 */ /* 0x0001e20000100800 */
[----:B------:R-:W-:-:S01]  /*fd90*/  FADD R150, R127, R150 ;  /* 0x000000967f967221 */ /* 0x000fc20000000000 */
[----:B------:R-:W-:Y:S01]  /*fda0*/  FADD R146, R148, R146 ;  /* 0x0000009294927221 */ /* 0x000fe20000000000 */
[----:B------:R-:W-:-:S01]  /*fdb0*/  FADD R143, R144, R143 ;  /* 0x0000008f908f7221 */ /* 0x000fc20000000000 */
[----:B------:R-:W-:Y:S01]  /*fdc0*/  FADD R141, R142, R141 ;  /* 0x0000008d8e8d7221 */ /* 0x000fe20000000000 */
[----:B0-----:R-:W3:Y:S04]  /*fdd0*/  LDL.LU R122, [R1+0x4ec] ;  /* 0x0004ec00017a7983 */ /* 0x001ee80000300800 */
[----:B------:R-:W3:Y:S04]  /*fde0*/  LDL.LU R123, [R1+0x4e8] ;  /* 0x0004e800017b7983 */ /* 0x000ee80000300800 */
[----:B------:R0:W-:Y:S01]  /*fdf0*/  STL [R1+0x204], R124 ;  /* 0x0002047c01007387 */ /* 0x0001e20000100800 */
[----:B------:R-:W-:-:S01]  /*fe00*/  FADD R139, R140, R139 ;  /* 0x0000008b8c8b7221 */ /* 0x000fc20000000000 */
[----:B------:R-:W-:Y:S01]  /*fe10*/  FADD R137, R138, R137 ;  /* 0x000000898a897221 */ /* 0x000fe20000000000 */
[----:B------:R-:W-:-:S01]  /*fe20*/  FADD R135, R136, R135 ;  /* 0x0000008788877221 */ /* 0x000fc20000000000 */
[----:B0-----:R-:W3:Y:S04]  /*fe30*/  LDL.LU R124, [R1+0x4e4] ;  /* 0x0004e400017c7983 */ /* 0x001ee80000300800 */
[----:B------:R-:W3:Y:S04]  /*fe40*/  LDL.LU R125, [R1+0x4e0] ;  /* 0x0004e000017d7983 */ /* 0x000ee80000300800 */
[----:B------:R0:W-:Y:S01]  /*fe50*/  STL [R1+0x208], R126 ;  /* 0x0002087e01007387 */ /* 0x0001e20000100800 */
[----:B------:R-:W-:-:S01]  /*fe60*/  FADD R131, R133, R131 ;  /* 0x0000008385837221 */ /* 0x000fc20000000000 */
[----:B------:R-:W-:-:S02]  /*fe70*/  FADD R0, R129, R0 ;  /* 0x0000000081007221 */ /* 0x000fc40000000000 */
[----:B0-----:R-:W3:Y:S04]  /*fe80*/  LDL.LU R126, [R1+0x4dc] ;  /* 0x0004dc00017e7983 */ /* 0x001ee80000300800 */
[----:B------:R-:W3:Y:S04]  /*fe90*/  LDL.LU R127, [R1+0x4d8] ;  /* 0x0004d800017f7983 */ /* 0x000ee80000300800 */
[----:B------:R-:W-:Y:S04]  /*fea0*/  STL [R1+0x20c], R150 ;  /* 0x00020c9601007387 */ /* 0x000fe80000100800 */
[----:B------:R-:W-:Y:S04]  /*feb0*/  STL [R1+0x210], R146 ;  /* 0x0002109201007387 */ /* 0x000fe80000100800 */
[----:B------:R-:W-:Y:S04]  /*fec0*/  STL [R1+0x214], R143 ;  /* 0x0002148f01007387 */ /* 0x000fe80000100800 */
[----:B------:R-:W-:Y:S04]  /*fed0*/  STL [R1+0x218], R141 ;  /* 0x0002188d01007387 */ /* 0x000fe80000100800 */
[----:B------:R-:W-:Y:S04]  /*fee0*/  STL [R1+0x21c], R139 ;  /* 0x00021c8b01007387 */ /* 0x000fe80000100800 */
[----:B------:R-:W-:Y:S04]  /*fef0*/  STL [R1+0x220], R137 ;  /* 0x0002208901007387 */ /* 0x000fe80000100800 */
[----:B------:R-:W2:Y:S04]  /*ff00*/  LDL.LU R129, [R1+0x230] ;  /* 0x0002300001817983 */ /* 0x000ea80000300800 */
[----:B------:R-:W-:Y:S04]  /*ff10*/  STL [R1+0x224], R135 ;  /* 0x0002248701007387 */ /* 0x000fe80000100800 */
[----:B------:R0:W-:Y:S04]  /*ff20*/  STL [R1+0x228], R131 ;  /* 0x0002288301007387 */ /* 0x0001e80000100800 */
[----:B0-----:R-:W4:Y:S04]  /*ff30*/  LDL.LU R131, [R1+0x234] ;  /* 0x0002340001837983 */ /* 0x001f280000300800 */
[----:B------:R-:W3:Y:S04]  /*ff40*/  LDL.LU R133, [R1+0x238] ;  /* 0x0002380001857983 */ /* 0x000ee80000300800 */
[----:B------:R0:W-:Y:S04]  /*ff50*/  STL [R1+0x22c], R0 ;  /* 0x00022c0001007387 */ /* 0x0001e80000100800 */
[----:B------:R-:W3:Y:S04]  /*ff60*/  LDL.LU R135, [R1+0x23c] ;  /* 0x00023c0001877983 */ /* 0x000ee80000300800 */
        /* <DEDUP_REMOVED lines=12> */
[----:B0-----:R-:W3:Y:S01]  /*10030*/  LDL.LU R0, [R1+0x270] ;  /* 0x0002700001007983 */ /* 0x001ee20000300800 */
[----:B--2---:R-:W-:-:S03]  /*10040*/  FADD R129, R128, R129 ;  /* 0x0000008180817221 */ /* 0x004fc60000000000 */
[----:B------:R-:W2:Y:S04]  /*10050*/  LDL.LU R128, [R1+0x4d4] ;  /* 0x0004d40001807983 */ /* 0x000ea80000300800 */
[----:B------:R0:W-:Y:S04]  /*10060*/  STL [R1+0x230], R129 ;  /* 0x0002308101007387 */ /* 0x0001e80000100800 */
[----:B0-----:R-:W2:Y:S01]  /*10070*/  LDL.LU R129, [R1+0x4d0] ;  /* 0x0004d00001817983 */ /* 0x001ea20000300800 */
[----:B----4-:R-:W-:-:S03]  /*10080*/  FADD R131, R130, R131 ;  /* 0x0000008382837221 */ /* 0x010fc60000000000 */
[----:B------:R-:W4:Y:S01]  /*10090*/  LDL.LU R130, [R1+0x4cc] ;  /* 0x0004cc0001827983 */ /* 0x000f220000300800 */
[----:B---3--:R-:W-:-:S03]  /*100a0*/  FADD R133, R132, R133 ;  /* 0x0000008584857221 */ /* 0x008fc60000000000 */
[----:B------:R0:W-:Y:S01]  /*100b0*/  STL [R1+0x234], R131 ;  /* 0x0002348301007387 */ /* 0x0001e20000100800 */
[----:B------:R-:W-:-:S03]  /*100c0*/  FADD R135, R134, R135 ;  /* 0x0000008786877221 */ /* 0x000fc60000000000 */
[----:B0-----:R-:W3:Y:S01]  /*100d0*/  LDL.LU R131, [R1+0x4c8] ;  /* 0x0004c80001837983 */ /* 0x001ee20000300800 */
[----:B------:R-:W-:-:S03]  /*100e0*/  FADD R150, R151, R150 ;  /* 0x0000009697967221 */ /* 0x000fc60000000000 */
[----:B------:R-:W3:Y:S01]  /*100f0*/  LDL.LU R132, [R1+0x4c4] ;  /* 0x0004c40001847983 */ /* 0x000ee20000300800 */
[----:B------:R-:W-:-:S03]  /*10100*/  FADD R148, R149, R148 ;  /* 0x0000009495947221 */ /* 0x000fc60000000000 */
[----:B------:R0:W-:Y:S01]  /*10110*/  STL [R1+0x238], R133 ;  /* 0x0002388501007387 */ /* 0x0001e20000100800 */
[----:B------:R-:W-:-:S01]  /*10120*/  FADD R146, R147, R146 ;  /* 0x0000009293927221 */ /* 0x000fc20000000000 */
[----:B------:R-:W-:Y:S02]  /*10130*/  FADD R144, R145, R144 ;  /* 0x0000009091907221 */ /* 0x000fe40000000000 */
[----:B0-----:R-:W3:Y:S01]  /*10140*/  LDL.LU R133, [R1+0x4c0] ;  /* 0x0004c00001857983 */ /* 0x001ee20000300800 */
[----:B------:R-:W-:-:S03]  /*10150*/  FADD R143, R24, R143 ;  /* 0x0000008f188f7221 */ /* 0x000fc60000000000 */
[----:B------:R-:W3:Y:S01]  /*10160*/  LDL.LU R134, [R1+0x4bc] ;  /* 0x0004bc0001867983 */ /* 0x000ee20000300800 */
[----:B------:R-:W-:-:S03]  /*10170*/  FADD R142, R25, R142 ;  /* 0x0000008e198e7221 */ /* 0x000fc60000000000 */
[----:B------:R0:W-:Y:S01]  /*10180*/  STL [R1+0x23c], R135 ;  /* 0x00023c8701007387 */ /* 0x0001e20000100800 */
[----:B------:R-:W-:-:S01]  /*10190*/  FADD R141, R26, R141 ;  /* 0x0000008d1a8d7221 */ /* 0x000fc20000000000 */
[----:B------:R-:W-:Y:S01]  /*101a0*/  FADD R140, R27, R140 ;  /* 0x0000008c1b8c7221 */ /* 0x000fe20000000000 */
[----:B------:R-:W-:-:S01]  /*101b0*/  FADD R139, R28, R139 ;  /* 0x0000008b1c8b7221 */ /* 0x000fc20000000000 */
[----:B0-----:R-:W3:Y:S01]  /*101c0*/  LDL.LU R135, [R1+0x4b8] ;  /* 0x0004b80001877983 */ /* 0x001ee20000300800 */
[----:B------:R-:W-:-:S03]  /*101d0*/  FADD R138, R29, R138 ;  /* 0x0000008a1d8a7221 */ /* 0x000fc60000000000 */
[----:B------:R0:W-:Y:S01]  /*101e0*/  STL [R1+0x240], R150 ;  /* 0x0002409601007387 */ /* 0x0001e20000100800 */
[----:B------:R-:W-:-:S03]  /*101f0*/  FADD R137, R30, R137 ;  /* 0x000000891e897221 */ /* 0x000fc60000000000 */
[----:B------:R1:W-:Y:S01]  /*10200*/  STL [R1+0x244], R148 ;  /* 0x0002449401007387 */ /* 0x0003e20000100800 */
[----:B------:R-:W-:-:S03]  /*10210*/  FADD R136, R31, R136 ;  /* 0x000000881f887221 */ /* 0x000fc60000000000 */
[----:B------:R1:W-:Y:S01]  /*10220*/  STL [R1+0x248], R146 ;  /* 0x0002489201007387 */ /* 0x0003e20000100800 */
[----:B------:R-:W-:-:S03]  /*10230*/  FADD R0, R32, R0 ;  /* 0x0000000020007221 */ /* 0x000fc60000000000 */
[----:B------:R1:W-:Y:S04]  /*10240*/  STL [R1+0x24c], R144 ;  /* 0x00024c9001007387 */ /* 0x0003e80000100800 */
[----:B------:R1:W-:Y:S04]  /*10250*/  STL [R1+0x250], R143 ;  /* 0x0002508f01007387 */ /* 0x0003e80000100800 */
[----:B------:R1:W-:Y:S04]  /*10260*/  STL [R1+0x254], R142 ;  /* 0x0002548e01007387 */ /* 0x0003e80000100800 */
[----:B------:R1:W-:Y:S04]  /*10270*/  STL [R1+0x258], R141 ;  /* 0x0002588d01007387 */ /* 0x0003e80000100800 */
[----:B------:R1:W-:Y:S04]  /*10280*/  STL [R1+0x25c], R140 ;  /* 0x00025c8c01007387 */ /* 0x0003e80000100800 */
[----:B------:R1:W-:Y:S04]  /*10290*/  STL [R1+0x260], R139 ;  /* 0x0002608b01007387 */ /* 0x0003e80000100800 */
[----:B------:R1:W-:Y:S04]  /*102a0*/  STL [R1+0x264], R138 ;  /* 0x0002648a01007387 */ /* 0x0003e80000100800 */
[----:B------:R-:W2:Y:S04]  /*102b0*/  LDL.LU R151, [R1+0x274] ;  /* 0x0002740001977983 */ /* 0x000ea80000300800 */
[----:B------:R1:W-:Y:S04]  /*102c0*/  STL [R1+0x268], R137 ;  /* 0x0002688901007387 */ /* 0x0003e80000100800 */
[----:B0-----:R-:W4:Y:S04]  /*102d0*/  LDL.LU R150, [R1+0x278] ;  /* 0x0002780001967983 */ /* 0x001f280000300800 */
[----:B------:R0:W-:Y:S04]  /*102e0*/  STL [R1+0x26c], R136 ;  /* 0x00026c8801007387 */ /* 0x0001e80000100800 */
[----:B------:R-:W3:Y:S04]  /*102f0*/  LDL.LU R149, [R1+0x27c] ;  /* 0x00027c0001957983 */ /* 0x000ee80000300800 */
[----:B------:R0:W-:Y:S04]  /*10300*/  STL [R1+0x270], R0 ;  /* 0x0002700001007387 */ /* 0x0001e80000100800 */
[----:B-1----:R-:W3:Y:S04]  /*10310*/  LDL.LU R148, [R1+0x280] ;  /* 0x0002800001947983 */ /* 0x002ee80000300800 */
        /* <DEDUP_REMOVED lines=11> */
[----:B0-----:R-:W3:Y:S04]  /*103d0*/  LDL.LU R136, [R1+0x2b0] ;  /* 0x0002b00001887983 */ /* 0x001ee80000300800 */
[----:B------:R-:W3:Y:S01]  /*103e0*/  LDL.LU R0, [R1+0x2b4] ;  /* 0x0002b40001007983 */ /* 0x000ee20000300800 */
[----:B--2---:R-:W-:-:S05]  /*103f0*/  FADD R151, R33, R151 ;  /* 0x0000009721977221 */ /* 0x004fca0000000000 */
[----:B------:R0:W-:Y:S01]  /*10400*/  STL [R1+0x274], R151 ;  /* 0x0002749701007387 */ /* 0x0001e20000100800 */
[----:B----4-:R-:W-:-:S05]  /*10410*/  FADD R150, R34, R150 ;  /* 0x0000009622967221 */ /* 0x010fca0000000000 */
[----:B------:R1:W-:Y:S01]  /*10420*/  STL [R1+0x278], R150 ;  /* 0x0002789601007387 */ /* 0x0003e20000100800 */
[----:B---3--:R-:W-:-:S05]  /*10430*/  FADD R149, R35, R149 ;  /* 0x0000009523957221 */ /* 0x008fca0000000000 */
[----:B------:R2:W-:Y:S01]  /*10440*/  STL [R1+0x27c], R149 ;  /* 0x00027c9501007387 */ /* 0x0005e20000100800 */
[----:B------:R-:W-:-:S01]  /*10450*/  FADD R148, R36, R148 ;  /* 0x0000009424947221 */ /* 0x000fc20000000000 */
[----:B------:R-:W-:-:S04]  /*10460*/  FADD R147, R37, R147 ;  /* 0x0000009325937221 */ /* 0x000fc80000000000 */
[----:B------:R3:W-:Y:S01]  /*10470*/  STL [R1+0x280], R148 ;  /* 0x0002809401007387 */ /* 0x0007e20000100800 */
[----:B------:R-:W-:-:S03]  /*10480*/  FADD R146, R38, R146 ;  /* 0x0000009226927221 */ /* 0x000fc60000000000 */
        /* <DEDUP_REMOVED lines=20> */
[----:B0-----:R-:W4:Y:S01]  /*105d0*/  LDL.LU R151, [R1+0x2b8] ;  /* 0x0002b80001977983 */ /* 0x001f220000300800 */
[----:B------:R-:W-:-:S03]  /*105e0*/  FADD R0, R49, R0 ;  /* 0x0000000031007221 */ /* 0x000fc60000000000 */
[----:B------:R0:W-:Y:S04]  /*105f0*/  STL [R1+0x2ac], R137 ;  /* 0x0002ac8901007387 */ /* 0x0001e80000100800 */
[----:B-1----:R-:W4:Y:S04]  /*10600*/  LDL.LU R150, [R1+0x2bc] ;  /* 0x0002bc0001967983 */ /* 0x002f280000300800 */
[----:B------:R1:W-:Y:S04]  /*10610*/  STL [R1+0x2b0], R136 ;  /* 0x0002b08801007387 */ /* 0x0003e80000100800 */
[----:B--2---:R-:W2:Y:S04]  /*10620*/  LDL.LU R149, [R1+0x2c0] ;  /* 0x0002c00001957983 */ /* 0x004ea80000300800 */
[----:B------:R1:W-:Y:S04]  /*10630*/  STL [R1+0x2b4], R0 ;  /* 0x0002b40001007387 */ /* 0x0003e80000100800 */
[----:B---3--:R-:W3:Y:S04]  /*10640*/  LDL.LU R148, [R1+0x2c4] ;  /* 0x0002c40001947983 */ /* 0x008ee80000300800 */
[----:B----4-:R-:W4:Y:S04]  /*10650*/  LDL.LU R147, [R1+0x2c8] ;  /* 0x0002c80001937983 */ /* 0x010f280000300800 */
[----:B------:R-:W4:Y:S04]  /*10660*/  LDL.LU R146, [R1+0x2cc] ;  /* 0x0002cc0001927983 */ /* 0x000f280000300800 */
        /* <DEDUP_REMOVED lines=8> */
[----:B0-----:R-:W4:Y:S04]  /*106f0*/  LDL.LU R137, [R1+0x2f0] ;  /* 0x0002f00001897983 */ /* 0x001f280000300800 */
[----:B-1----:R-:W4:Y:S04]  /*10700*/  LDL.LU R136, [R1+0x2f4] ;  /* 0x0002f40001887983 */ /* 0x002f280000300800 */
[----:B------:R-:W4:Y:S01]  /*10710*/  LDL.LU R0, [R1+0x2f8] ;  /* 0x0002f80001007983 */ /* 0x000f220000300800 */
[----:B------:R-:W-:-:S01]  /*10720*/  FADD R151, R50, R151 ;  /* 0x0000009732977221 */ /* 0x000fc20000000000 */
[----:B------:R-:W-:-:S04]  /*10730*/  FADD R150, R51, R150 ;  /* 0x0000009633967221 */ /* 0x000fc80000000000 */
[----:B------:R0:W-:Y:S01]  /*10740*/  STL [R1+0x2b8], R151 ;  /* 0x0002b89701007387 */ /* 0x0001e20000100800 */
[----:B--2---:R-:W-:-:S03]  /*10750*/  FADD R149, R52, R149 ;  /* 0x0000009534957221 */ /* 0x004fc60000000000 */
[----:B------:R1:W-:Y:S01]  /*10760*/  STL [R1+0x2bc], R150 ;  /* 0x0002bc9601007387 */ /* 0x0003e20000100800 */
[----:B---3--:R-:W-:-:S03]  /*10770*/  FADD R148, R53, R148 ;  /* 0x0000009435947221 */ /* 0x008fc60000000000 */
[----:B------:R2:W-:Y:S01]  /*10780*/  STL [R1+0x2c0], R149 ;  /* 0x0002c09501007387 */ /* 0x0005e20000100800 */
[----:B----4-:R-:W-:-:S03]  /*10790*/  FADD R147, R54, R147 ;  /* 0x0000009336937221 */ /* 0x010fc60000000000 */
        /* <DEDUP_REMOVED lines=198> */
[----:B------:R-:W-:Y:S01]  /*11400*/  STL [R1+0x3c8], R151 ;  /* 0x0003c89701007387 */ /* 0x000fe20000100800 */
[----:B--2---:R-:W-:-:S03]  /*11410*/  FADD R149, R120, R149 ;  /* 0x0000009578957221 */ /* 0x004fc60000000000 */
[----:B------:R-:W-:Y:S01]  /*11420*/  STL [R1+0x3cc], R150 ;  /* 0x0003cc9601007387 */ /* 0x000fe20000100800 */
[----:B---3--:R-:W-:-:S03]  /*11430*/  FADD R148, R121, R148 ;  /* 0x0000009479947221 */ /* 0x008fc60000000000 */
[----:B------:R-:W-:Y:S01]  /*11440*/  STL [R1+0x3d0], R149 ;  /* 0x0003d09501007387 */ /* 0x000fe20000100800 */
[----:B----4-:R-:W-:-:S03]  /*11450*/  FADD R147, R122, R147 ;  /* 0x000000937a937221 */ /* 0x010fc60000000000 */
[----:B------:R-:W-:Y:S01]  /*11460*/  STL [R1+0x3d4], R148 ;  /* 0x0003d49401007387 */ /* 0x000fe20000100800 */
[----:B------:R-:W-:-:S03]  /*11470*/  FADD R146, R123, R146 ;  /* 0x000000927b927221 */ /* 0x000fc60000000000 */
        /* <DEDUP_REMOVED lines=17> */
[----:B------:R-:W-:-:S01]  /*11590*/  FADD R137, R132, R137 ;  /* 0x0000008984897221 */ /* 0x000fc20000000000 */
[----:B------:R-:W-:Y:S02]  /*115a0*/  FADD R136, R133, R136 ;  /* 0x0000008885887221 */ /* 0x000fe40000000000 */
[----:B------:R-:W-:Y:S04]  /*115b0*/  STL [R1+0x3fc], R138 ;  /* 0x0003fc8a01007387 */ /* 0x000fe80000100800 */
[----:B------:R0:W-:Y:S04]  /*115c0*/  STL [R1+0x404], R136 ;  /* 0x0004048801007387 */ /* 0x0001e80000100800 */
[----:B------:R1:W-:Y:S04]  /*115d0*/  STL [R1+0x400], R137 ;  /* 0x0004008901007387 */ /* 0x0003e80000100800 */
[----:B0-----:R-:W2:Y:S01]  /*115e0*/  LDL.LU R136, [R1+0x40c] ;  /* 0x00040c0001887983 */ /* 0x001ea20000300800 */
[----:B------:R-:W-:-:S03]  /*115f0*/  FADD R0, R134, R0 ;  /* 0x0000000086007221 */ /* 0x000fc60000000000 */
[----:B-1----:R-:W3:Y:S04]  /*11600*/  LDL.LU R137, [R1+0x410] ;  /* 0x0004100001897983 */ /* 0x002ee80000300800 */
[----:B------:R-:W4:Y:S04]  /*11610*/  LDL.LU R138, [R1+0x414] ;  /* 0x00041400018a7983 */ /* 0x000f280000300800 */
[----:B------:R0:W-:Y:S04]  /*11620*/  STL [R1+0x408], R0 ;  /* 0x0004080001007387 */ /* 0x0001e80000100800 */
        /* <DEDUP_REMOVED lines=13> */
[----:B0-----:R-:W4:Y:S01]  /*11700*/  LDL.LU R0, [R1+0x44c] ;  /* 0x00044c0001007983 */ /* 0x001f220000300800 */
[----:B--2---:R-:W-:-:S05]  /*11710*/  FADD R136, R135, R136 ;  /* 0x0000008887887221 */ /* 0x004fca0000000000 */
[----:B------:R0:W-:Y:S04]  /*11720*/  STL [R1+0x40c], R136 ;  /* 0x00040c8801007387 */ /* 0x0001e80000100800 */
[----:B0-----:R-:W3:Y:S02]  /*11730*/  LDL.LU R136, [R1+0x4b4] ;  /* 0x0004b40001887983 */ /* 0x001ee40000300800 */
[----:B---3--:R-:W-:-:S05]  /*11740*/  FADD R137, R136, R137 ;  /* 0x0000008988897221 */ /* 0x008fca0000000000 */
[----:B------:R0:W-:Y:S04]  /*11750*/  STL [R1+0x410], R137 ;  /* 0x0004108901007387 */ /* 0x0001e80000100800 */
[----:B0-----:R-:W4:Y:S02]  /*11760*/  LDL.LU R137, [R1+0x4b0] ;  /* 0x0004b00001897983 */ /* 0x001f240000300800 */
[----:B----4-:R-:W-:-:S05]  /*11770*/  FADD R138, R137, R138 ;  /* 0x0000008a898a7221 */ /* 0x010fca0000000000 */
[----:B------:R0:W-:Y:S04]  /*11780*/  STL [R1+0x414], R138 ;  /* 0x0004148a01007387 */ /* 0x0001e80000100800 */
[----:B0-----:R-:W2:Y:S02]  /*11790*/  LDL.LU R138, [R1+0x4ac] ;  /* 0x0004ac00018a7983 */ /* 0x001ea40000300800 */
[----:B--2---:R-:W-:-:S05]  /*117a0*/  FADD R139, R138, R139 ;  /* 0x0000008b8a8b7221 */ /* 0x004fca0000000000 */
        /* <DEDUP_REMOVED lines=37> */
[----:B0-----:R-:W2:Y:S01]  /*11a00*/  LDL.LU R151, [R1+0x478] ;  /* 0x0004780001977983 */ /* 0x001ea20000300800 */
[----:B------:R-:W-:Y:S01]  /*11a10*/  UMOV UR24, URZ ;  /* 0x0000003f00187c82 */ /* 0x000fe20008000000 */
[----:B--2---:R-:W-:-:S05]  /*11a20*/  FADD R0, R0, R151 ;  /* 0x0000009700007221 */ /* 0x004fca0000000000 */
[----:B------:R0:W-:Y:S02]  /*11a30*/  STL [R1+0x44c], R0 ;  /* 0x00044c0001007387 */ /* 0x0001e40000100800 */
.L_x_27:
[----:B------:R-:W-:Y:S05]  /*11a40*/  @!P1 BRA `(.L_x_28) ;  /* 0x0000000000049947 */ /* 0x000fea0003800000 */
[----:B------:R-:W-:Y:S01]  /*11a50*/  BPT.TRAP 0x1 ;  /* 0x000000040000795c */ /* 0x000fe20000300000 */
.L_x_28:
[----:B------:R-:W-:Y:S02]  /*11a60*/  UISETP.GT.U32.AND UP0, UPT, UR5, 0x1, UPT ;  /* 0x000000010500788c */ /* 0x000fe4000bf04070 */
[----:B------:R-:W-:-:S04]  /*11a70*/  ULEA UR21, UR32, UR10, 0x3 ;  /* 0x0000000a20157291 */ /* 0x000fc8000f8e183f */
[----:B------:R-:W-:Y:S01]  /*11a80*/  UIADD3 UR21, UR21, 0x18, URZ ;  /* 0x0000001815157890 */ /* 0x000fe2000fffe03f */
[----:B------:R-:W-:-:S03]  /*11a90*/  PLOP3.LUT P0, PT, PT, PT, UP0, 0x80, 0x0 ;  /* 0x000000000000781c */ /* 0x000fc60003f0f008 */
[----:B------:R-:W-:-:S09]  /*11aa0*/  UPRMT UR21, URZ, 0x654, UR21 ;  /* 0x000006543f157896 */ /* 0x000fd20008000015 */
[----:B------:R-:W-:Y:S01]  /*11ab0*/  SYNCS.ARRIVE.TRANS64.RED.A1T0 RZ, [UR21], RZ ;  /* 0x000000ffffff79a7 */ /* 0x000fe20008100415 */
[----:B------:R-:W-:Y:S05]  /*11ac0*/  @P0 BRA `(.L_x_29) ;  /* 0x0000000000040947 */ /* 0x000fea0003800000 */
[----:B------:R-:W-:Y:S01]  /*11ad0*/  BPT.TRAP 0x1 ;  /* 0x000000040000795c */ /* 0x000fe20000300000 */
.L_x_29:
[----:B------:R-:W-:Y:S02]  /*11ae0*/  UISETP.GT.AND UP2, UPT, UR31, 0x1, UPT ;  /* 0x000000011f00788c */ /* 0x000fe4000bf44270 */
[----:B------:R-:W-:Y:S02]  /*11af0*/  UIADD3 UR30, UR30, 0x1, URZ ;  /* 0x000000011e1e7890 */ /* 0x000fe4000fffe03f */
[----:B------:R-:W-:Y:S02]  /*11b00*/  UIADD3 UR32, UR32, 0x1, URZ ;  /* 0x0000000120207890 */ /* 0x000fe4000fffe03f */
[----:B------:R-:W-:Y:S01]  /*11b10*/  PLOP3.LUT P0, PT, PT, PT, UP2, 0x80, 0x0 ;  /* 0x000000000000781c */ /* 0x000fe20003f0f028 */
[----:B------:R-:W-:Y:S02]  /*11b20*/  UISETP.NE.AND UP0, UPT, UR30, 0x3, UPT ;  /* 0x000000031e00788c */ /* 0x000fe4000bf05270 */
[----:B------:R-:W-:Y:S02]  /*11b30*/  UIADD3 UR22, UR31, -0x1, URZ ;  /* 0xffffffff1f167890 */ /* 0x000fe4000fffe03f */
[----:B------:R-:W-:-:S02]  /*11b40*/  USEL UR21, URZ, 0x1, UP0 ;  /* 0x000000013f157887 */ /* 0x000fc40008000000 */
[----:B------:R-:W-:Y:S02]  /*11b50*/  UISETP.NE.AND UP1, UPT, UR32, 0x3, UPT ;  /* 0x000000032000788c */ /* 0x000fe4000bf25270 */
[----:B------:R-:W-:Y:S02]  /*11b60*/  ULOP3.LUT UR25, UR25, UR21, URZ, 0x3c, !UPT ;  /* 0x0000001519197292 */ /* 0x000fe4000f8e3c3f */
[----:B------:R-:W-:Y:S02]  /*11b70*/  USEL UR30, UR30, URZ, UP0 ;  /* 0x0000003f1e1e7287 */ /* 0x000fe40008000000 */
[----:B------:R-:W-:Y:S01]  /*11b80*/  USEL UR32, UR32, URZ, UP1 ;  /* 0x0000003f20207287 */ /* 0x000fe20008800000 */
[----:B------:R-:W-:Y:S01]  /*11b90*/  UMOV UR21, 0x1 ;  /* 0x0000000100157882 */ /* 0x000fe20000000000 */
[----:B------:R-:W-:Y:S01]  /*11ba0*/  UMOV UR31, UR22 ;  /* 0x00000016001f7c82 */ /* 0x000fe20008000000 */
[----:B------:R-:W-:Y:S09]  /*11bb0*/  @P0 BRA `(.L_x_30) ;  /* 0xffffff7400840947 */ /* 0x000ff2000383ffff */
.L_x_22:
[----:B------:R-:W-:-:S04]  /*11bc0*/  UISETP.NE.AND UP0, UPT, UR24, URZ, UPT ;  /* 0x0000003f1800728c */ /* 0x000fc8000bf05270 */
[----:B------:R-:W-:-:S06]  /*11bd0*/  USEL UR20, URZ, 0x1, !UP0 ;  /* 0x000000013f147887 */ /* 0x000fcc000c000000 */
[----:B------:R-:W-:-:S13]  /*11be0*/  ISETP.NE.AND P0, PT, RZ, UR20, PT ;  /* 0x00000014ff007c0c */ /* 0x000fda000bf05270 */
[----:B------:R-:W-:Y:S05]  /*11bf0*/  @!P0 BRA `(.L_x_31) ;  /* 0x0000003800188947 */ /* 0x000fea0003800000 */
[----:B------:R1:W-:Y:S04]  /*11c00*/  STL [R1+0x630], R41 ;  /* 0x0006302901007387 */ /* 0x0003e80000100800 */
[----:B-1----:R-:W2:Y:S04]  /*11c10*/  LDL.LU R41, [R1] ;  /* 0x0000000001297983 */ /* 0x002ea80000300800 */
[----:B------:R1:W-:Y:S04]  /*11c20*/  STL [R1+0x62c], R42 ;  /* 0x00062c2a01007387 */ /* 0x0003e80000100800 */
[----:B-1----:R-:W4:Y:S04]  /*11c30*/  LDL.LU R42, [R1+0x4] ;  /* 0x00000400012a7983 */ /* 0x002f280000300800 */
[----:B------:R1:W-:Y:S04]  /*11c40*/  STL [R1+0x628], R43 ;  /* 0x0006282b01007387 */ /* 0x0003e80000100800 */
[----:B-1----:R-:W3:Y:S04]  /*11c50*/  LDL.LU R43, [R1+0x8] ;  /* 0x00000800012b7983 */ /* 0x002ee80000300800 */
        /* <DEDUP_REMOVED lines=146> */
[----:B0-----:R-:W3:Y:S04]  /*12580*/  LDL.LU R0, [R1+0x204] ;  /* 0x0002040001007983 */ /* 0x001ee80000300800 */
[----:B------:R0:W-:Y:S04]  /*12590*/  STL [R1+0x500], R117 ;  /* 0x0005007501007387 */ /* 0x0001e80000100800 */
        /* <DEDUP_REMOVED lines=68> */
[----:B0-----:R-:W3:Y:S01]  /*129e0*/  LDL.LU R151, [R1+0x130] ;  /* 0x0001300001977983 */ /* 0x001ee20000300800 */
[----:B--2--5:R-:W-:Y:S01]  /*129f0*/  FADD R2, R41, R2 ;  /* 0x0000000229027221 */ /* 0x024fe20000000000 */
[----:B----4-:R-:W-:Y:S01]  /*12a00*/  FADD R3, R42, R3 ;  /* 0x000000032a037221 */ /* 0x010fe20000000000 */
[----:B---3--:R-:W-:Y:S01]  /*12a10*/  FADD R4, R43, R4 ;  /* 0x000000042b047221 */ /* 0x008fe20000000000 */
[----:B------:R-:W2:Y:S01]  /*12a20*/  LDL.LU R41, [R1+0x630] ;  /* 0x0006300001297983 */ /* 0x000ea20000300800 */
[----:B------:R-:W-:Y:S01]  /*12a30*/  FADD R5, R44, R5 ;  /* 0x000000052c057221 */ /* 0x000fe20000000000 */
[----:B------:R-:W-:-:S02]  /*12a40*/  FADD R6, R45, R6 ;  /* 0x000000062d067221 */ /* 0x000fc40000000000 */
[----:B------:R-:W3:Y:S01]  /*12a50*/  LDL.LU R42, [R1+0x62c] ;  /* 0x00062c00012a7983 */ /* 0x000ee20000300800 */
[----:B------:R-:W-:-:S03]  /*12a60*/  FADD R7, R46, R7 ;  /* 0x000000072e077221 */ /* 0x000fc60000000000 */
[----:B------:R-:W4:Y:S01]  /*12a70*/  LDL.LU R43, [R1+0x628] ;  /* 0x00062800012b7983 */ /* 0x000f220000300800 */
[----:B------:R-:W-:-:S03]  /*12a80*/  FADD R8, R47, R8 ;  /* 0x000000082f087221 */ /* 0x000fc60000000000 */
[----:B------:R-:W2:Y:S01]  /*12a90*/  LDL.LU R44, [R1+0x624] ;  /* 0x00062400012c7983 */ /* 0x000ea20000300800 */
[----:B------:R-:W-:-:S03]  /*12aa0*/  FADD R9, R48, R9 ;  /* 0x0000000930097221 */ /* 0x000fc60000000000 */
        /* <DEDUP_REMOVED lines=133> */
[----:B------:R-:W-:Y:S01]  /*13300*/  FADD R204, R115, R204 ;  /* 0x000000cc73cc7221 */ /* 0x000fe20000000000 */
[----:B------:R-:W-:Y:S02]  /*13310*/  FADD R118, R119, R118 ;  /* 0x0000007677767221 */ /* 0x000fe40000000000 */
[----:B------:R-:W2:Y:S01]  /*13320*/  LDL.LU R112, [R1+0x514] ;  /* 0x0005140001707983 */ /* 0x000ea20000300800 */
[----:B------:R-:W-:-:S03]  /*13330*/  FADD R205, R116, R205 ;  /* 0x000000cd74cd7221 */ /* 0x000fc60000000000 */
[----:B------:R-:W2:Y:S01]  /*13340*/  LDL.LU R113, [R1+0x510] ;  /* 0x0005100001717983 */ /* 0x000ea20000300800 */
[----:B------:R-:W-:-:S03]  /*13350*/  FADD R0, R117, R0 ;  /* 0x0000000075007221 */ /* 0x000fc60000000000 */
[----:B------:R-:W2:Y:S01]  /*13360*/  LDL.LU R114, [R1+0x50c] ;  /* 0x00050c0001727983 */ /* 0x000ea20000300800 */
[----:B------:R-:W-:-:S03]  /*13370*/  FADD R208, R149, R208 ;  /* 0x000000d095d07221 */ /* 0x000fc60000000000 */
[----:B------:R-:W2:Y:S04]  /*13380*/  LDL.LU R115, [R1+0x508] ;  /* 0x0005080001737983 */ /* 0x000ea80000300800 */
[----:B------:R-:W2:Y:S01]  /*13390*/  LDL.LU R116, [R1+0x504] ;  /* 0x0005040001747983 */ /* 0x000ea20000300800 */
[----:B------:R-:W-:Y:S01]  /*133a0*/  FADD R207, R150, R207 ;  /* 0x000000cf96cf7221 */ /* 0x000fe20000000000 */
[----:B------:R-:W-:Y:S01]  /*133b0*/  FADD R206, R151, R206 ;  /* 0x000000ce97ce7221 */ /* 0x000fe20000000000 */
[----:B------:R-:W-:Y:S01]  /*133c0*/  FADD R237, R120, R237 ;  /* 0x000000ed78ed7221 */ /* 0x000fe20000000000 */
[----:B------:R-:W3:Y:S01]  /*133d0*/  LDL.LU R117, [R1+0x1b8] ;  /* 0x0001b80001757983 */ /* 0x000ee20000300800 */
[----:B------:R-:W-:Y:S01]  /*133e0*/  FADD R236, R121, R236 ;  /* 0x000000ec79ec7221 */ /* 0x000fe20000000000 */
[----:B------:R-:W-:Y:S01]  /*133f0*/  FADD R235, R122, R235 ;  /* 0x000000eb7aeb7221 */ /* 0x000fe20000000000 */
[----:B------:R-:W-:Y:S01]  /*13400*/  FADD R234, R123, R234 ;  /* 0x000000ea7bea7221 */ /* 0x000fe20000000000 */
[----:B------:R-:W3:Y:S01]  /*13410*/  LDL.LU R149, [R1+0x208] ;  /* 0x0002080001957983 */ /* 0x000ee20000300800 */
[----:B------:R-:W-:Y:S01]  /*13420*/  FADD R233, R124, R233 ;  /* 0x000000e97ce97221 */ /* 0x000fe20000000000 */
[----:B------:R-:W-:Y:S01]  /*13430*/  FADD R232, R125, R232 ;  /* 0x000000e87de87221 */ /* 0x000fe20000000000 */
[----:B------:R-:W-:Y:S01]  /*13440*/  FADD R231, R126, R231 ;  /* 0x000000e77ee77221 */ /* 0x000fe20000000000 */
[----:B------:R0:W-:Y:S01]  /*13450*/  STL [R1+0x200], R118 ;  /* 0x0002007601007387 */ /* 0x0001e20000100800 */
[----:B------:R-:W-:Y:S01]  /*13460*/  FADD R230, R127, R230 ;  /* 0x000000e67fe67221 */ /* 0x000fe20000000000 */
        /* <DEDUP_REMOVED lines=8> */
[----:B0-----:R-:W4:Y:S01]  /*134f0*/  LDL.LU R118, [R1+0x1bc] ;  /* 0x0001bc0001767983 */ /* 0x001f220000300800 */
[----:B------:R-:W-:Y:S01]  /*13500*/  FADD R215, R142, R215 ;  /* 0x000000d78ed77221 */ /* 0x000fe20000000000 */
[----:B------:R-:W-:Y:S01]  /*13510*/  FADD R224, R133, R224 ;  /* 0x000000e085e07221 */ /* 0x000fe20000000000 */
[----:B------:R-:W-:Y:S01]  /*13520*/  FADD R214, R143, R214 ;  /* 0x000000d68fd67221 */ /* 0x000fe20000000000 */
[----:B------:R0:W-:Y:S01]  /*13530*/  STL [R1+0x204], R0 ;  /* 0x0002040001007387 */ /* 0x0001e20000100800 */
[----:B------:R-:W-:Y:S01]  /*13540*/  FADD R223, R134, R223 ;  /* 0x000000df86df7221 */ /* 0x000fe20000000000 */
[----:B------:R-:W-:Y:S01]  /*13550*/  FADD R213, R144, R213 ;  /* 0x000000d590d57221 */ /* 0x000fe20000000000 */
[----:B------:R-:W-:Y:S01]  /*13560*/  FADD R222, R135, R222 ;  /* 0x000000de87de7221 */ /* 0x000fe20000000000 */
[----:B------:R-:W4:Y:S01]  /*13570*/  LDL.LU R150, [R1+0x20c] ;  /* 0x00020c0001967983 */ /* 0x000f220000300800 */
[----:B------:R-:W-:Y:S01]  /*13580*/  FADD R212, R145, R212 ;  /* 0x000000d491d47221 */ /* 0x000fe20000000000 */
[----:B------:R-:W-:Y:S01]  /*13590*/  FADD R221, R136, R221 ;  /* 0x000000dd88dd7221 */ /* 0x000fe20000000000 */
[----:B------:R-:W-:Y:S01]  /*135a0*/  FADD R211, R146, R211 ;  /* 0x000000d392d37221 */ /* 0x000fe20000000000 */
[----:B------:R-:W2:Y:S01]  /*135b0*/  LDL.LU R119, [R1+0x1c0] ;  /* 0x0001c00001777983 */ /* 0x000ea20000300800 */
[----:B------:R-:W-:Y:S01]  /*135c0*/  FADD R220, R137, R220 ;  /* 0x000000dc89dc7221 */ /* 0x000fe20000000000 */
[----:B------:R-:W-:Y:S01]  /*135d0*/  FADD R210, R147, R210 ;  /* 0x000000d293d27221 */ /* 0x000fe20000000000 */
[----:B------:R-:W-:Y:S01]  /*135e0*/  FADD R219, R138, R219 ;  /* 0x000000db8adb7221 */ /* 0x000fe20000000000 */
[----:B------:R-:W2:Y:S01]  /*135f0*/  LDL.LU R151, [R1+0x210] ;  /* 0x0002100001977983 */ /* 0x000ea20000300800 */
[----:B------:R-:W-:-:S03]  /*13600*/  FADD R209, R148, R209 ;  /* 0x000000d194d17221 */ /* 0x000fc60000000000 */
[----:B------:R-:W2:Y:S04]  /*13610*/  LDL.LU R120, [R1+0x1c4] ;  /* 0x0001c40001787983 */ /* 0x000ea80000300800 */
[----:B0-----:R-:W2:Y:S04]  /*13620*/  LDL.LU R0, [R1+0x214] ;  /* 0x0002140001007983 */ /* 0x001ea80000300800 */
        /* <DEDUP_REMOVED lines=28> */
[----:B---3--:R-:W-:-:S03]  /*137f0*/  FADD R149, R117, R149 ;  /* 0x0000009575957221 */ /* 0x008fc60000000000 */
[----:B------:R-:W3:Y:S04]  /*13800*/  LDL.LU R117, [R1+0x500] ;  /* 0x0005000001757983 */ /* 0x000ee80000300800 */
[----:B------:R0:W-:Y:S04]  /*13810*/  STL [R1+0x208], R149 ;  /* 0x0002089501007387 */ /* 0x0001e80000100800 */
[----:B0-----:R-:W3:Y:S01]  /*13820*/  LDL.LU R149, [R1+0x250] ;  /* 0x0002500001957983 */ /* 0x001ee20000300800 */
[----:B----4-:R-:W-:-:S03]  /*13830*/  FADD R150, R118, R150 ;  /* 0x0000009676967221 */ /* 0x010fc60000000000 */
[----:B------:R-:W4:Y:S04]  /*13840*/  LDL.LU R118, [R1+0x4fc] ;  /* 0x0004fc0001767983 */ /* 0x000f280000300800 */
[----:B------:R0:W-:Y:S01]  /*13850*/  STL [R1+0x20c], R150 ;  /* 0x00020c9601007387 */ /* 0x0001e20000100800 */
[----:B--2---:R-:W-:-:S03]  /*13860*/  FADD R151, R119, R151 ;  /* 0x0000009777977221 */ /* 0x004fc60000000000 */
[----:B0-----:R-:W2:Y:S04]  /*13870*/  LDL.LU R150, [R1+0x254] ;  /* 0x0002540001967983 */ /* 0x001ea80000300800 */
[----:B------:R-:W4:Y:S04]  /*13880*/  LDL.LU R119, [R1+0x4f8] ;  /* 0x0004f80001777983 */ /* 0x000f280000300800 */
[----:B------:R0:W-:Y:S04]  /*13890*/  STL [R1+0x210], R151 ;  /* 0x0002109701007387 */ /* 0x0001e80000100800 */
[----:B0-----:R-:W4:Y:S01]  /*138a0*/  LDL.LU R151, [R1+0x258] ;  /* 0x0002580001977983 */ /* 0x001f220000300800 */
[----:B------:R-:W-:Y:S01]  /*138b0*/  FADD R0, R120, R0 ;  /* 0x0000000078007221 */ /* 0x000fe20000000000 */
[----:B------:R-:W-:-:S02]  /*138c0*/  FADD R122, R121, R122 ;  /* 0x0000007a797a7221 */ /* 0x000fc40000000000 */
[----:B------:R-:W4:Y:S01]  /*138d0*/  LDL.LU R120, [R1+0x4f4] ;  /* 0x0004f40001787983 */ /* 0x000f220000300800 */
[----:B------:R-:W-:-:S03]  /*138e0*/  FADD R124, R123, R124 ;  /* 0x0000007c7b7c7221 */ /* 0x000fc60000000000 */
[----:B------:R0:W-:Y:S01]  /*138f0*/  STL [R1+0x214], R0 ;  /* 0x0002140001007387 */ /* 0x0001e20000100800 */
[----:B------:R-:W-:-:S03]  /*13900*/  FADD R126, R125, R126 ;  /* 0x0000007e7d7e7221 */ /* 0x000fc60000000000 */
[----:B0-----:R-:W4:Y:S04]  /*13910*/  LDL.LU R0, [R1+0x25c] ;  /* 0x00025c0001007983 */ /* 0x001f280000300800 */
[----:B------:R-:W4:Y:S04]  /*13920*/  LDL.LU R121, [R1+0x4f0] ;  /* 0x0004f00001797983 */ /* 0x000f280000300800 */
[----:B------:R0:W-:Y:S01]  /*13930*/  STL [R1+0x218], R122 ;  /* 0x0002187a01007387 */ /* 0x0001e20000100800 */
[----:B------:R-:W-:Y:S01]  /*13940*/  FADD R128, R127, R128 ;  /* 0x000000807f807221 */ /* 0x000fe20000000000 */
[----:B------:R-:W-:-:S02]  /*13950*/  FADD R139, R129, R139 ;  /* 0x0000008b818b7221 */ /* 0x000fc40000000000 */
[----:B0-----:R-:W4:Y:S04]  /*13960*/  LDL.LU R122, [R1+0x4ec] ;  /* 0x0004ec00017a7983 */ /* 0x001f280000300800 */
[----:B------:R-:W4:Y:S04]  /*13970*/  LDL.LU R123, [R1+0x4e8] ;  /* 0x0004e800017b7983 */ /* 0x000f280000300800 */
[----:B------:R0:W-:Y:S01]  /*13980*/  STL [R1+0x21c], R124 ;  /* 0x00021c7c01007387 */ /* 0x0001e20000100800 */
[----:B------:R-:W-:-:S03]  /*13990*/  FADD R140, R130, R140 ;  /* 0x0000008c828c7221 */ /* 0x000fc60000000000 */
        /* <DEDUP_REMOVED lines=34> */
[----:B------:R0:W-:Y:S04]  /*13bc0*/  STL [R1+0x240], R145 ;  /* 0x0002409101007387 */ /* 0x0001e80000100800 */
[----:B0-----:R-:W4:Y:S04]  /*13bd0*/  LDL.LU R145, [R1+0x278] ;  /* 0x0002780001917983 */ /* 0x001f280000300800 */
[----:B------:R-:W4:Y:S04]  /*13be0*/  LDL.LU R136, [R1+0x4b4] ;  /* 0x0004b40001887983 */ /* 0x000f280000300800 */
[----:B------:R0:W-:Y:S04]  /*13bf0*/  STL [R1+0x244], R146 ;  /* 0x0002449201007387 */ /* 0x0001e80000100800 */
[----:B0-----:R-:W4:Y:S04]  /*13c00*/  LDL.LU R146, [R1+0x27c] ;  /* 0x00027c0001927983 */ /* 0x001f280000300800 */
[----:B------:R-:W4:Y:S04]  /*13c10*/  LDL.LU R137, [R1+0x4b0] ;  /* 0x0004b00001897983 */ /* 0x000f280000300800 */
[----:B------:R0:W-:Y:S04]  /*13c20*/  STL [R1+0x248], R147 ;  /* 0x0002489301007387 */ /* 0x0001e80000100800 */
[----:B0-----:R-:W4:Y:S04]  /*13c30*/  LDL.LU R147, [R1+0x280] ;  /* 0x0002800001937983 */ /* 0x001f280000300800 */
[----:B------:R-:W4:Y:S01]  /*13c40*/  LDL.LU R138, [R1+0x4ac] ;  /* 0x0004ac00018a7983 */ /* 0x000f220000300800 */
[----:B---3--:R-:W-:-:S03]  /*13c50*/  FADD R149, R24, R149 ;  /* 0x0000009518957221 */ /* 0x008fc60000000000 */
[----:B------:R0:W-:Y:S04]  /*13c60*/  STL [R1+0x24c], R148 ;  /* 0x00024c9401007387 */ /* 0x0001e80000100800 */
[----:B0-----:R-:W3:Y:S04]  /*13c70*/  LDL.LU R148, [R1+0x284] ;  /* 0x0002840001947983 */ /* 0x001ee80000300800 */
[----:B------:R0:W-:Y:S01]  /*13c80*/  STL [R1+0x250], R149 ;  /* 0x0002509501007387 */ /* 0x0001e20000100800 */
[----:B--2---:R-:W-:-:S03]  /*13c90*/  FADD R150, R25, R150 ;  /* 0x0000009619967221 */ /* 0x004fc60000000000 */
[----:B0-----:R-:W2:Y:S04]  /*13ca0*/  LDL.LU R149, [R1+0x288] ;  /* 0x0002880001957983 */ /* 0x001ea80000300800 */
[----:B------:R0:W-:Y:S04]  /*13cb0*/  STL [R1+0x254], R150 ;  /* 0x0002549601007387 */ /* 0x0001e80000100800 */
[----:B0-----:R-:W2:Y:S01]  /*13cc0*/  LDL.LU R150, [R1+0x28c] ;  /* 0x00028c0001967983 */ /* 0x001ea20000300800 */
[----:B----4-:R-:W-:-:S05]  /*13cd0*/  FADD R151, R26, R151 ;  /* 0x000000971a977221 */ /* 0x010fca0000000000 */
[----:B------:R0:W-:Y:S04]  /*13ce0*/  STL [R1+0x258], R151 ;  /* 0x0002589701007387 */ /* 0x0001e80000100800 */
[----:B0-----:R-:W4:Y:S01]  /*13cf0*/  LDL.LU R151, [R1+0x290] ;  /* 0x0002900001977983 */ /* 0x001f220000300800 */
[----:B------:R-:W-:-:S03]  /*13d00*/  FADD R0, R27, R0 ;  /* 0x000000001b007221 */ /* 0x000fc60000000000 */
[----:B------:R-:W4:Y:S04]  /*13d10*/  LDL.LU R27, [R1+0x2c8] ;  /* 0x0002c800011b7983 */ /* 0x000f280000300800 */
[----:B------:R-:W4:Y:S04]  /*13d20*/  LDL.LU R26, [R1+0x2cc] ;  /* 0x0002cc00011a7983 */ /* 0x000f280000300800 */
[----:B------:R-:W4:Y:S04]  /*13d30*/  LDL.LU R25, [R1+0x2d0] ;  /* 0x0002d00001197983 */ /* 0x000f280000300800 */
[----:B------:R0:W-:Y:S04]  /*13d40*/  STL [R1+0x25c], R0 ;  /* 0x00025c0001007387 */ /* 0x0001e80000100800 */
[----:B------:R-:W4:Y:S04]  /*13d50*/  LDL.LU R24, [R1+0x2d4] ;  /* 0x0002d40001187983 */ /* 0x000f280000300800 */
[----:B0-----:R-:W4:Y:S01]  /*13d60*/  LDL.LU R0, [R1+0x2d8] ;  /* 0x0002d80001007983 */ /* 0x001f220000300800 */
[----:B------:R-:W-:-:S05]  /*13d70*/  FADD R139, R28, R139 ;  /* 0x0000008b1c8b7221 */ /* 0x000fca0000000000 */
[----:B------:R0:W-:Y:S04]  /*13d80*/  STL [R1+0x260], R139 ;  /* 0x0002608b01007387 */ /* 0x0001e80000100800 */
[----:B0-----:R-:W4:Y:S01]  /*13d90*/  LDL.LU R139, [R1+0x4a8] ;  /* 0x0004a800018b7983 */ /* 0x001f220000300800 */
[----:B------:R-:W-:-:S03]  /*13da0*/  FADD R140, R29, R140 ;  /* 0x0000008c1d8c7221 */ /* 0x000fc60000000000 */
[----:B------:R-:W4:Y:S04]  /*13db0*/  LDL.LU R28, [R1+0x2c4] ;  /* 0x0002c400011c7983 */ /* 0x000f280000300800 */
        /* <DEDUP_REMOVED lines=30> */
[----:B---3--:R-:W-:-:S03]  /*13fa0*/  FADD R148, R37, R148 ;  /* 0x0000009425947221 */ /* 0x008fc60000000000 */
[----:B------:R-:W3:Y:S04]  /*13fb0*/  LDL.LU R36, [R1+0x2a4] ;  /* 0x0002a40001247983 */ /* 0x000ee80000300800 */
[----:B------:R0:W-:Y:S01]  /*13fc0*/  STL [R1+0x284], R148 ;  /* 0x0002849401007387 */ /* 0x0001e20000100800 */
[----:B--2---:R-:W-:-:S03]  /*13fd0*/  FADD R149, R38, R149 ;  /* 0x0000009526957221 */ /* 0x004fc60000000000 */
[----:B0-----:R-:W2:Y:S04]  /*13fe0*/  LDL.LU R148, [R1+0x484] ;  /* 0x0004840001947983 */ /* 0x001ea80000300800 */
[----:B------:R-:W2:Y:S04]  /*13ff0*/  LDL.LU R37, [R1+0x2a0] ;  /* 0x0002a00001257983 */ /* 0x000ea80000300800 */
[----:B------:R0:W-:Y:S01]  /*14000*/  STL [R1+0x288], R149 ;  /* 0x0002889501007387 */ /* 0x0001e20000100800 */
[----:B------:R-:W-:-:S03]  /*14010*/  FADD R150, R39, R150 ;  /* 0x0000009627967221 */ /* 0x000fc60000000000 */
[----:B0-----:R-:W2:Y:S04]  /*14020*/  LDL.LU R149, [R1+0x480] ;  /* 0x0004800001957983 */ /* 0x001ea80000300800 */
[----:B------:R-:W2:Y:S04]  /*14030*/  LDL.LU R38, [R1+0x29c] ;  /* 0x00029c0001267983 */ /* 0x000ea80000300800 */
[----:B------:R0:W-:Y:S01]  /*14040*/  STL [R1+0x28c], R150 ;  /* 0x00028c9601007387 */ /* 0x0001e20000100800 */
[----:B----4-:R-:W-:-:S03]  /*14050*/  FADD R151, R40, R151 ;  /* 0x0000009728977221 */ /* 0x010fc60000000000 */
[----:B0-----:R-:W4:Y:S04]  /*14060*/  LDL.LU R150, [R1+0x47c] ;  /* 0x00047c0001967983 */ /* 0x001f280000300800 */
[----:B------:R-:W4:Y:S04]  /*14070*/  LDL.LU R39, [R1+0x298] ;  /* 0x0002980001277983 */ /* 0x000f280000300800 */
[----:B------:R0:W-:Y:S04]  /*14080*/  STL [R1+0x290], R151 ;  /* 0x0002909701007387 */ /* 0x0001e80000100800 */
[----:B0-----:R-:W4:Y:S04]  /*14090*/  LDL.LU R151, [R1+0x478] ;  /* 0x0004780001977983 */ /* 0x001f280000300800 */
[----:B------:R-:W4:Y:S01]  /*140a0*/  LDL.LU R40, [R1+0x294] ;  /* 0x0002940001287983 */ /* 0x000f220000300800 */
        /* <DEDUP_REMOVED lines=13> */
[----:B---3--:R-:W-:Y:S01]  /*14180*/  FADD R36, R45, R36 ;  /* 0x000000242d247221 */ /* 0x008fe20000000000 */
[----:B--2---:R-:W-:Y:S01]  /*14190*/  FADD R37, R44, R37 ;  /* 0x000000252c257221 */ /* 0x004fe20000000000 */
[----:B------:R-:W-:Y:S01]  /*141a0*/  FADD R38, R43, R38 ;  /* 0x000000262b267221 */ /* 0x000fe20000000000 */
[----:B----4-:R-:W-:Y:S01]  /*141b0*/  FADD R39, R42, R39 ;  /* 0x000000272a277221 */ /* 0x010fe20000000000 */
[----:B------:R-:W-:-:S05]  /*141c0*/  FADD R40, R41, R40 ;  /* 0x0000002829287221 */ /* 0x000fca0000000000 */
[----:B------:R0:W-:Y:S04]  /*141d0*/  STL [R1+0x294], R40 ;  /* 0x0002942801007387 */ /* 0x0001e80000100800 */
        /* <DEDUP_REMOVED lines=14> */
[----:B------:R-:W4:Y:S04]  /*142c0*/  LDL.LU R53, [R1+0x2dc] ;  /* 0x0002dc0001357983 */ /* 0x000f280000300800 */
[----:B------:R4:W-:Y:S04]  /*142d0*/  STL [R1+0x2d0], R25 ;  /* 0x0002d01901007387 */ /* 0x0009e80000100800 */
[----:B------:R-:W4:Y:S04]  /*142e0*/  LDL.LU R52, [R1+0x2e0] ;  /* 0x0002e00001347983 */ /* 0x000f280000300800 */
[----:B------:R4:W-:Y:S04]  /*142f0*/  STL [R1+0x2d4], R24 ;  /* 0x0002d41801007387 */ /* 0x0009e80000100800 */
        /* <DEDUP_REMOVED lines=14> */
[----:B--2---:R-:W2:Y:S04]  /*143e0*/  LDL.LU R38, [R1+0x318] ;  /* 0x0003180001267983 */ /* 0x004ea80000300800 */
        /* <DEDUP_REMOVED lines=14> */
[----:B------:R-:W4:Y:S01]  /*144d0*/  LDL.LU R0, [R1+0x354] ;  /* 0x0003540001007983 */ /* 0x000f220000300800 */
[----:B------:R-:W-:Y:S01]  /*144e0*/  FADD R53, R59, R53 ;  /* 0x000000353b357221 */ /* 0x000fe20000000000 */
        /* <DEDUP_REMOVED lines=242> */
[----:B------:R-:W-:Y:S01]  /*15410*/  FADD R24, R150, R24 ;  /* 0x0000001896187221 */ /* 0x000fe20000000000 */
[----:B------:R-:W-:-:S05]  /*15420*/  FADD R0, R0, R151 ;  /* 0x0000009700007221 */ /* 0x000fca0000000000 */
[----:B------:R1:W-:Y:S04]  /*15430*/  STL [R1+0x44c], R0 ;  /* 0x00044c0001007387 */ /* 0x0003e80000100800 */
[----:B------:R1:W-:Y:S04]  /*15440*/  STL [R1+0x444], R25 ;  /* 0x0004441901007387 */ /* 0x0003e80000100800 */
[----:B------:R1:W-:Y:S02]  /*15450*/  STL [R1+0x448], R24 ;  /* 0x0004481801007387 */ /* 0x0003e40000100800 */
.L_x_31:
[----:B-1----:R-:W1:Y:S01]  /*15460*/  LDC R24, c[0x0][0x28c] ;  /* 0x0000a300ff187b82 */ /* 0x002e620000000800 */
[----:B0-----:R-:W-:-:S04]  /*15470*/  IMAD.U32 R0, RZ, RZ, UR15 ;  /* 0x0000000fff007e24 */ /* 0x001fc8000f8e00ff */
[----:B------:R0:W-:Y:S01]  /*15480*/  SYNCS.ARRIVE.TRANS64.A1T0 RZ, [R0+UR11], RZ ;  /* 0x000000ff00ff79a7 */ /* 0x0001e2000810000b */
[----:B-1----:R-:W-:-:S13]  /*15490*/  ISETP.GE.AND P0, PT, R24, 0x1, PT ;  /* 0x000000011800780c */ /* 0x002fda0003f06270 */
[----:B0-----:R-:W-:Y:S05]  /*154a0*/  @!P0 BRA `(.L_x_32) ;  /* 0x0000000000408947 */ /* 0x001fea0003800000 */
[----:B------:R-:W-:-:S06]  /*154b0*/  UISETP.NE.AND UP0, UPT, UR8, 0x3, UPT ;  /* 0x000000030800788c */ /* 0x000fcc000bf05270 */
[----:B------:R-:W-:-:S13]  /*154c0*/  PLOP3.LUT P0, PT, PT, PT, UP0, 0x80, 0x0 ;  /* 0x000000000000781c */ /* 0x000fda0003f0f008 */
[----:B------:R-:W-:Y:S05]  /*154d0*/  @!P0 BRA `(.L_x_33) ;  /* 0x0000000000048947 */ /* 0x000fea0003800000 */
[----:B------:R-:W-:Y:S01]  /*154e0*/  BPT.TRAP 0x1 ;  /* 0x000000040000795c */ /* 0x000fe20000300000 */
.L_x_33:
[----:B------:R-:W-:Y:S02]  /*154f0*/  UIADD3 UR22, UR12, UR17, URZ ;  /* 0x000000110c167290 */ /* 0x000fe4000fffe03f */
[----:B------:R-:W-:Y:S02]  /*15500*/  UISETP.GT.U32.AND UP0, UPT, UR5, 0x1, UPT ;  /* 0x000000010500788c */ /* 0x000fe4000bf04070 */
[----:B------:R-:W-:-:S04]  /*15510*/  UIMAD.WIDE.U32 UR20, UR22, -0x55555555, URZ ;  /* 0xaaaaaaab161478a5 */ /* 0x000fc8000f8e003f */
[----:B------:R-:W-:Y:S01]  /*15520*/  USHF.R.U32.HI UR20, URZ, 0x1, UR21 ;  /* 0x000000013f147899 */ /* 0x000fe20008011615 */
[----:B------:R-:W-:-:S03]  /*15530*/  PLOP3.LUT P0, PT, PT, PT, UP0, 0x80, 0x0 ;  /* 0x000000000000781c */ /* 0x000fc60003f0f008 */
[----:B------:R-:W-:-:S04]  /*15540*/  UIMAD UR22, UR20, -0x3, UR22 ;  /* 0xfffffffd141678a4 */ /* 0x000fc8000f8e0216 */
[----:B------:R-:W-:-:S04]  /*15550*/  ULEA UR22, UR22, UR10, 0x3 ;  /* 0x0000000a16167291 */ /* 0x000fc8000f8e183f */
[----:B------:R-:W-:-:S04]  /*15560*/  UIADD3 UR22, UR22, 0x18, URZ ;  /* 0x0000001816167890 */ /* 0x000fc8000fffe03f */
[----:B------:R-:W-:-:S09]  /*15570*/  UPRMT UR22, URZ, 0x654, UR22 ;  /* 0x000006543f167896 */ /* 0x000fd20008000016 */
[----:B------:R-:W-:Y:S01]  /*15580*/  SYNCS.ARRIVE.TRANS64.RED.A1T0 RZ, [UR22], RZ ;  /* 0x000000ffffff79a7 */ /* 0x000fe20008100416 */
[----:B------:R-:W-:Y:S05]  /*15590*/  @P0 BRA `(.L_x_32) ;  /* 0x0000000000040947 */ /* 0x000fea0003800000 */
[----:B------:R-:W-:Y:S01]  /*155a0*/  BPT.TRAP 0x1 ;  /* 0x000000040000795c */ /* 0x000fe20000300000 */
.L_x_32:
[----:B------:R-:W-:Y:S01]  /*155b0*/  IMAD.U32 R0, RZ, RZ, UR13 ;  /* 0x0000000dff007e24 */ /* 0x000fe2000f8e00ff */
[----:B------:R-:W-:Y:S02]  /*155c0*/  UIADD3 UR17, UR9, UR17, URZ ;  /* 0x0000001109117290 */ /* 0x000fe4000fffe03f */
[----:B------:R-:W-:Y:S02]  /*155d0*/  UISETP.GE.U32.AND UP1, UPT, UR9, 0x3, UPT ;  /* 0x000000030900788c */ /* 0x000fe4000bf26070 */
[----:B------:R-:W-:Y:S01]  /*155e0*/  SHF.L.U32 R0, R0, 0x1f, RZ ;  /* 0x0000001f00007819 */ /* 0x000fe200000006ff */
[----:B------:R-:W-:Y:S02]  /*155f0*/  UISETP.GT.U32.AND UP0, UPT, UR17, 0x2, UPT ;  /* 0x000000021100788c */ /* 0x000fe4000bf04070 */
[----:B------:R-:W-:Y:S01]  /*15600*/  UIMAD.WIDE.U32 UR20, UR17, -0x55555555, URZ ;  /* 0xaaaaaaab111478a5 */ /* 0x000fe2000f8e003f */
[----:B------:R-:W0:Y:S01]  /*15610*/  SYNCS.PHASECHK.TRANS64.TRYWAIT P0, [UR14+0x8], R0 ;  /* 0x00000800ff0075a7 */ /* 0x000e22000800014e */
[----:B------:R-:W-:-:S02]  /*15620*/  UISETP.LT.U32.AND UP0, UPT, UR9, 0x3, UP0 ;  /* 0x000000030900788c */ /* 0x000fc40008701070 */
[----:B------:R-:W-:Y:S02]  /*15630*/  USHF.R.U32.HI UR20, URZ, 0x1, UR21 ;  /* 0x000000013f147899 */ /* 0x000fe40008011615 */
[----:B------:R-:W-:Y:S02]  /*15640*/  USEL UR22, URZ, 0x1, !UP0 ;  /* 0x000000013f167887 */ /* 0x000fe4000c000000 */
[----:B------:R-:W-:Y:S02]  /*15650*/  UIMAD UR17, UR20, -0x3, UR17 ;  /* 0xfffffffd141178a4 */ /* 0x000fe4000f8e0211 */
[----:B------:R-:W-:-:S04]  /*15660*/  ULOP3.LUT UR4, UR4, UR22, URZ, 0x3c, !UPT ;  /* 0x0000001604047292 */ /* 0x000fc8000f8e3c3f */
[----:B------:R-:W-:Y:S01]  /*15670*/  @UP1 ULOP3.LUT UR4, UR4, 0x1, UR20, 0x78, !UPT ;  /* 0x0000000104041892 */ /* 0x000fe2000f8e7814 */
[----:B0-----:R-:W-:Y:S11]  /*15680*/  @!P0 BRA `(.L_x_34) ;  /* 0x0000014c00d08947 */ /* 0x001ff60003800000 */
.L_x_575:
[----:B------:R-:W2:Y:S01]  /*15690*/  LDL.LU R24, [R1+0x460] ;  /* 0x0004600001187983 */ /* 0x000ea20000300800 */
[----:B------:R-:W1:Y:S01]  /*156a0*/  LDC R37, c[0x0][0x288] ;  /* 0x0000a200ff257b82 */ /* 0x000e620000000800 */
[----:B------:R-:W-:Y:S02]  /*156b0*/  ULDC.64 UR20, c[0x0][0x5d0] ;  /* 0x0001740000147ab9 */ /* 0x000fe40000000a00 */
[----:B------:R-:W4:Y:S04]  /*156c0*/  LDL R40, [R1+0x464] ;  /* 0x0004640001287983 */ /* 0x000f280000100800 */
[----:B------:R-:W3:Y:S04]  /*156d0*/  LDL R38, [R1+0x450] ;  /* 0x0004500001267983 */ /* 0x000ee80000100800 */
[----:B------:R-:W2:Y:S01]  /*156e0*/  LDL R32, [R1+0x45c] ;  /* 0x00045c0001207983 */ /* 0x000ea20000100800 */
[----:B----4-:R-:W-:Y:S01]  /*156f0*/  IMAD.SHL.U32 R28, R40, 0x2, RZ ;  /* 0x00000002281c7824 */ /* 0x010fe200078e00ff */
[----:B---3--:R-:W-:-:S04]  /*15700*/  SHF.R.S32.HI R34, RZ, 0x1f, R38 ;  /* 0x0000001fff227819 */ /* 0x008fc80000011426 */
[--C-:B------:R-:W-:Y:S01]  /*15710*/  SHF.R.S32.HI R29, RZ, 0x1f, R28.reuse ;  /* 0x0000001fff1d7819 */ /* 0x100fe2000001141c */
[----:B--2---:R-:W-:Y:S02]  /*15720*/  IMAD.SHL.U32 R35, R24, 0x200, RZ ;  /* 0x0000020018237824 */ /* 0x004fe400078e00ff */
[----:B0-----:R-:W-:Y:S02]  /*15730*/  IMAD R0, R34, UR20, RZ ;  /* 0x0000001422007c24 */ /* 0x001fe4000f8e02ff */
[C---:B------:R-:W-:Y:S01]  /*15740*/  IMAD.WIDE.U32 R24, R38.reuse, UR20, R28 ;  /* 0x0000001426187c25 */ /* 0x040fe2000f8e001c */
[----:B------:R-:W-:Y:S01]  /*15750*/  SHF.R.S32.HI R36, RZ, 0x1f, R35 ;  /* 0x0000001fff247819 */ /* 0x000fe20000011423 */
[----:B------:R-:W-:Y:S02]  /*15760*/  ULDC UR20, c[0x0][0x284] ;  /* 0x0000a10000147ab9 */ /* 0x000fe40000000800 */
[----:B------:R-:W-:Y:S01]  /*15770*/  IMAD R0, R38, UR21, R0 ;  /* 0x0000001526007c24 */ /* 0x000fe2000f8e0200 */
[----:B------:R-:W-:-:S04]  /*15780*/  IADD3 R30, P0, R35, R24, RZ ;  /* 0x00000018231e7210 */ /* 0x000fc80007f1e0ff */
[----:B------:R-:W-:Y:S01]  /*15790*/  IADD3.X R31, R36, R25, R0, P0, !PT ;  /* 0x00000019241f7210 */ /* 0x000fe200007fe400 */
[----:B------:R-:W-:-:S05]  /*157a0*/  IMAD.SHL.U32 R0, R32, 0x40, RZ ;  /* 0x0000004020007824 */ /* 0x000fca00078e00ff */
[----:B------:R-:W-:-:S04]  /*157b0*/  ISETP.GE.AND P0, PT, R0, UR20, PT ;  /* 0x0000001400007c0c */ /* 0x000fc8000bf06270 */
[----:B-1----:R-:W-:-:S13]  /*157c0*/  ISETP.GE.OR P0, PT, R35, R37, P0 ;  /* 0x000000252300720c */ /* 0x002fda0000706670 */
[----:B------:R-:W-:Y:S05]  /*157d0*/  @P0 BRA `(.L_x_35) ;  /* 0x0000013400500947 */ /* 0x000fea0003800000 */
[----:B------:R-:W2:Y:S01]  /*157e0*/  LDL.64 R42, [R1+0x468] ;  /* 0x00046800012a7983 */ /* 0x000ea20000100a00 */
[----:B------:R-:W0:Y:S01]  /*157f0*/  LDC.64 R26, c[0x0][0x5c8] ;  /* 0x00017200ff1a7b82 */ /* 0x000e220000000a00 */
[----:B------:R-:W-:Y:S02]  /*15800*/  ULDC.64 UR20, c[0x0][0x5c0] ;  /* 0x0001700000147ab9 */ /* 0x000fe40000000a00 */
[----:B------:R-:W3:Y:S01]  /*15810*/  LDL R39, [R1+0x470] ;  /* 0x0004700001277983 */ /* 0x000ee20000100800 */
[----:B------:R-:W-:Y:S01]  /*15820*/  BSSY B0, `(.L_x_35) ;  /* 0x000134f000007945 */ /* 0x000fe20003800000 */
[----:B--2---:R-:W-:-:S04]  /*15830*/  IMAD.WIDE R32, R32, 0x40, R42 ;  /* 0x0000004020207825 */ /* 0x004fc800078e022a */
[-C--:B0-----:R-:W-:Y:S02]  /*15840*/  IMAD R25, R33, R26.reuse, RZ ;  /* 0x0000001a21197224 */ /* 0x081fe400078e02ff */
[----:B------:R-:W-:-:S04]  /*15850*/  IMAD.WIDE.U32 R30, R32, R26, R30 ;  /* 0x0000001a201e7225 */ /* 0x000fc800078e001e */
[----:B------:R-:W-:Y:S01]  /*15860*/  IMAD R25, R32, R27, R25 ;  /* 0x0000001b20197224 */ /* 0x000fe200078e0219 */
[----:B------:R-:W-:Y:S01]  /*15870*/  IADD3 R24, P1, R30, UR20, RZ ;  /* 0x000000141e187c10 */ /* 0x000fe2000ff3e0ff */
[----:B---3--:R-:W-:Y:S01]  /*15880*/  IMAD.IADD R0, R39, 0x1, -R0 ;  /* 0x0000000127007824 */ /* 0x008fe200078e0a00 */
[----:B------:R-:W-:Y:S01]  /*15890*/  LEA R30, P0, R26, R30, 0x3 ;  /* 0x0000001e1a1e7211 */ /* 0x000fe200078018ff */
[----:B------:R-:W-:-:S05]  /*158a0*/  IMAD.IADD R25, R31, 0x1, R25 ;  /* 0x000000011f197824 */ /* 0x000fca00078e0219 */
[----:B------:R-:W-:Y:S02]  /*158b0*/  LEA.HI.X R27, R26, R25, R27, 0x3, P0 ;  /* 0x000000191a1b7211 */ /* 0x000fe400000f1c1b */
[----:B------:R-:W-:Y:S02]  /*158c0*/  FSETP.NEU.AND P0, PT, RZ, UR18, PT ;  /* 0x00000012ff007c0b */ /* 0x000fe4000bf0d000 */
[----:B------:R-:W-:Y:S01]  /*158d0*/  IADD3 R26, P2, R30, UR20, RZ ;  /* 0x000000141e1a7c10 */ /* 0x000fe2000ff5e0ff */
[----:B------:R-:W-:Y:S01]  /*158e0*/  IMAD R30, R40, -0x2, R37 ;  /* 0xfffffffe281e7824 */ /* 0x000fe200078e0225 */
[----:B------:R-:W-:Y:S02]  /*158f0*/  IADD3.X R25, R25, UR21, RZ, P1, !PT ;  /* 0x0000001519197c10 */ /* 0x000fe40008ffe4ff */
[----:B------:R-:W-:Y:S01]  /*15900*/  IADD3.X R27, R27, UR21, RZ, P2, !PT ;  /* 0x000000151b1b7c10 */ /* 0x000fe200097fe4ff */
[----:B------:R-:W-:-:S06]  /*15910*/  IMAD.IADD R30, R30, 0x1, -R35 ;  /* 0x000000011e1e7824 */ /* 0x000fcc00078e0a23 */
[----:B------:R-:W-:Y:S05]  /*15920*/  @!P0 BRA `(.L_x_36) ;  /* 0x000000e000a88947 */ /* 0x000fea0003800000 */
[----:B------:R-:W-:Y:S01]  /*15930*/  ULDC.64 UR20, c[0x0][0x5b8] ;  /* 0x00016e0000147ab9 */ /* 0x000fe20000000a00 */
[----:B------:R-:W-:Y:S01]  /*15940*/  ULDC.64 UR22, c[0x0][0x5a8] ;  /* 0x00016a0000167ab9 */ /* 0x000fe20000000a00 */
[----:B------:R-:W-:Y:S01]  /*15950*/  IMAD.WIDE.U32 R28, R38, UR20, R28 ;  /* 0x00000014261c7c25 */ /* 0x000fe2000f8e001c */
[----:B------:R-:W-:Y:S03]  /*15960*/  BSSY B1, `(.L_x_37) ;  /* 0x0000010000017945 */ /* 0x000fe60003800000 */
[----:B------:R-:W-:-:S04]  /*15970*/  IMAD R34, R34, UR20, RZ ;  /* 0x0000001422227c24 */ /* 0x000fc8000f8e02ff */
[----:B------:R-:W-:Y:S01]  /*15980*/  IMAD R31, R38, UR21, R34 ;  /* 0x00000015261f7c24 */ /* 0x000fe2000f8e0222 */
[----:B------:R-:W-:Y:S01]  /*15990*/  IADD3 R34, P0, R35, R28, RZ ;  /* 0x0000001c23227210 */ /* 0x000fe20007f1e0ff */
[----:B------:R-:W-:-:S03]  /*159a0*/  ULDC.64 UR20, c[0x0][0x5b0] ;  /* 0x00016c0000147ab9 */ /* 0x000fc60000000a00 */
[----:B------:R-:W-:Y:S01]  /*159b0*/  IADD3.X R35, R36, R29, R31, P0, !PT ;  /* 0x0000001d24237210 */ /* 0x000fe200007fe41f */
[----:B------:R-:W-:Y:S02]  /*159c0*/  IMAD R31, R33, UR20, RZ ;  /* 0x00000014211f7c24 */ /* 0x000fe4000f8e02ff */
[----:B------:R-:W-:-:S04]  /*159d0*/  IMAD.WIDE.U32 R28, R32, UR20, R34 ;  /* 0x00000014201c7c25 */ /* 0x000fc8000f8e0022 */
[----:B------:R-:W-:Y:S01]  /*159e0*/  IMAD R31, R32, UR21, R31 ;  /* 0x00000015201f7c24 */ /* 0x000fe2000f8e021f */
[----:B------:R-:W-:-:S04]  /*159f0*/  IADD3 R28, P0, R28, UR22, RZ ;  /* 0x000000161c1c7c10 */ /* 0x000fc8000ff1e0ff */
[--C-:B------:R-:W-:Y:S02]  /*15a00*/  IADD3.X R29, R29, UR23, R31.reuse, P0, !PT ;  /* 0x000000171d1d7c10 */ /* 0x100fe400087fe41f */
[----:B------:R-:W-:Y:S02]  /*15a10*/  ISETP.GE.AND P0, PT, R30, 0x1, PT ;  /* 0x000000011e00780c */ /* 0x000fe40003f06270 */
[----:B------:R-:W-:Y:S02]  /*15a20*/  PRMT R31, RZ, 0x7610, R31 ;  /* 0x00007610ff1f7816 */ /* 0x000fe4000000001f */
[----:B------:R-:W-:-:S13]  /*15a30*/  ISETP.LT.OR P1, PT, R0, 0x1, !P0 ;  /* 0x000000010000780c */ /* 0x000fda0004721670 */
[----:B------:R-:W-:Y:S05]  /*15a40*/  @P1 BRA `(.L_x_38) ;  /* 0x0000000000041947 */ /* 0x000fea0003800000 */
[----:B------:R0:W5:Y:S02]  /*15a50*/  LDG.E.U8 R31, desc[UR28][R28.64] ;  /* 0x0000001c1c1f7981 */ /* 0x000164000c1e1100 */
.L_x_38:
[----:B------:R-:W-:Y:S05]  /*15a60*/  BSYNC B1 ;  /* 0x0000000000017941 */ /* 0x000fea0003800000 */
.L_x_37:
[----:B-----5:R-:W-:Y:S01]  /*15a70*/  LOP3.LUT R31, R31, 0xff, RZ, 0xc0, !PT ;  /* 0x000000ff1f1f7812 */ /* 0x020fe200078ec0ff */
[----:B------:R-:W-:Y:S03]  /*15a80*/  BSSY B1, `(.L_x_39) ;  /* 0x000000c000017945 */ /* 0x000fe60003800000 */
[----:B------:R-:W-:-:S05]  /*15a90*/  F2FP.F16.E4M3.UNPACK_B R31, R31 ;  /* 0x0000001fff1f723e */ /* 0x000fca00020006ff */
[----:B------:R-:W-:-:S05]  /*15aa0*/  HADD2.F32 R31, -RZ, R31.H0_H0 ;  /* 0x2000001fff1f7230 */ /* 0x000fca0000004100 */
[----:B------:R-:W-:-:S04]  /*15ab0*/  FMUL R31, R31, UR18 ;  /* 0x000000121f1f7c20 */ /* 0x000fc80008400000 */
[----:B------:R-:W-:-:S05]  /*15ac0*/  FFMA R2, R2, UR19, R31 ;  /* 0x0000001302027c23 */ /* 0x000fca000800001f */
[----:B------:R-:W-:-:S05]  /*15ad0*/  F2FP.SATFINITE.E4M3.F32.PACK_AB_MERGE_C R2, RZ, R2, RZ ;  /* 0x00000002ff02723e */ /* 0x000fca00048070ff */
[----:B------:R1:W-:Y:S01]  /*15ae0*/  @!P1 STG.E.U8 desc[UR28][R24.64], R2 ;  /* 0x0000000218009986 */ /* 0x0003e2000c10111c */
[----:B------:R-:W-:-:S04]  /*15af0*/  ISETP.GE.AND P1, PT, R30, 0x2, PT ;  /* 0x000000021e00780c */ /* 0x000fc80003f26270 */
[----:B------:R-:W-:Y:S02]  /*15b00*/  ISETP.LT.OR P2, PT, R0, 0x1, !P1 ;  /* 0x000000010000780c */ /* 0x000fe40004f41670 */
[----:B-1----:R-:W-:-:S11]  /*15b10*/  PRMT R2, RZ, 0x7610, R2 ;  /* 0x00007610ff027816 */ /* 0x002fd60000000002 */
[----:B------:R-:W-:Y:S05]  /*15b20*/  @P2 BRA `(.L_x_40) ;  /* 0x0000000000042947 */ /* 0x000fea0003800000 */
[----:B------:R1:W5:Y:S02]  /*15b30*/  LDG.E.U8 R2, desc[UR28][R28.64+0x1] ;  /* 0x0000011c1c027981 */ /* 0x000364000c1e1100 */
.L_x_40:
[----:B------:R-:W-:Y:S05]  /*15b40*/  BSYNC B1 ;  /* 0x0000000000017941 */ /* 0x000fea0003800000 */
.L_x_39:
[----:B-----5:R-:W-:Y:S01]  /*15b50*/  LOP3.LUT R2, R2, 0xff, RZ, 0xc0, !PT ;  /* 0x000000ff02027812 */ /* 0x020fe200078ec0ff */
[----:B------:R-:W-:Y:S01]  /*15b60*/  BSSY B1, `(.L_x_41) ;  /* 0x0000012000017945 */ /* 0x000fe20003800000 */
[----:B------:R-:W-:Y:S02]  /*15b70*/  ISETP.LT.OR P0, PT, R0, 0x9, !P0 ;  /* 0x000000090000780c */ /* 0x000fe40004701670 */
[----:B------:R-:W-:Y:S02]  /*15b80*/  F2FP.F16.E4M3.UNPACK_B R2, R2 ;  /* 0x00000002ff02723e */ /* 0x000fe400020006ff */
[----:B------:R-:W-:-:S03]  /*15b90*/  PRMT R31, RZ, 0x7610, R31 ;  /* 0x00007610ff1f7816 */ /* 0x000fc6000000001f */
[----:B------:R-:W-:-:S05]  /*15ba0*/  HADD2.F32 R2, -RZ, R2.H0_H0 ;  /* 0x20000002ff027230 */ /* 0x000fca0000004100 */
[----:B------:R-:W-:-:S04]  /*15bb0*/  FMUL R2, R2, UR18 ;  /* 0x0000001202027c20 */ /* 0x000fc80008400000 */
[----:B------:R-:W-:-:S05]  /*15bc0*/  FFMA R3, R3, UR19, R2 ;  /* 0x0000001303037c23 */ /* 0x000fca0008000002 */
[----:B------:R-:W-:-:S05]  /*15bd0*/  F2FP.SATFINITE.E4M3.F32.PACK_AB_MERGE_C R3, RZ, R3, RZ ;  /* 0x00000003ff03723e */ /* 0x000fca00048070ff */
[----:B------:R2:W-:Y:S01]  /*15be0*/  @!P2 STG.E.U8 desc[UR28][R24.64+0x1], R3 ;  /* 0x000001031800a986 */ /* 0x0005e2000c10111c */
[----:B------:R-:W-:-:S05]  /*15bf0*/  IADD3 R2, P2, R32, 0x8, RZ ;  /* 0x0000000820027810 */ /* 0x000fca0007f5e0ff */
[----:B------:R-:W-:Y:S02]  /*15c00*/  IMAD.X R32, RZ, RZ, R33, P2 ;  /* 0x000000ffff207224 */ /* 0x000fe400010e0621 */
[----:B------:R-:W-:-:S04]  /*15c10*/  IMAD.WIDE.U32 R34, R2, UR20, R34 ;  /* 0x0000001402227c25 */ /* 0x000fc8000f8e0022 */
[----:B--2---:R-:W-:-:S04]  /*15c20*/  IMAD R3, R32, UR20, RZ ;  /* 0x0000001420037c24 */ /* 0x004fc8000f8e02ff */
[----:B------:R-:W-:Y:S01]  /*15c30*/  IMAD R3, R2, UR21, R3 ;  /* 0x0000001502037c24 */ /* 0x000fe2000f8e0203 */
[----:B------:R-:W-:-:S04]  /*15c40*/  IADD3 R2, P2, R34, UR22, RZ ;  /* 0x0000001622027c10 */ /* 0x000fc8000ff5e0ff */
[----:B------:R-:W-:Y:S01]  /*15c50*/  IADD3.X R3, R35, UR23, R3, P2, !PT ;  /* 0x0000001723037c10 */ /* 0x000fe200097fe403 */
[----:B------:R-:W-:Y:S08]  /*15c60*/  @P0 BRA `(.L_x_42) ;  /* 0x0000000000040947 */ /* 0x000ff00003800000 */
[----:B------:R2:W5:Y:S02]  /*15c70*/  LDG.E.U8 R31, desc[UR28][R2.64] ;  /* 0x0000001c021f7981 */ /* 0x000564000c1e1100 */
.L_x_42:
[----:B------:R-:W-:Y:S05]  /*15c80*/  BSYNC B1 ;  /* 0x0000000000017941 */ /* 0x000fea0003800000 */
.L_x_41:
[----:B-----5:R-:W-:Y:S01]  /*15c90*/  LOP3.LUT R31, R31, 0xff, RZ, 0xc0, !PT ;  /* 0x000000ff1f1f7812 */ /* 0x020fe200078ec0ff */
[----:B------:R-:W-:Y:S01]  /*15ca0*/  BSSY B1, `(.L_x_43) ;  /* 0x000000b000017945 */ /* 0x000fe20003800000 */
[----:B------:R-:W-:Y:S02]  /*15cb0*/  ISETP.LT.OR P1, PT, R0, 0x9, !P1 ;  /* 0x000000090000780c */ /* 0x000fe40004f21670 */
[----:B------:R-:W-:-:S05]  /*15cc0*/  F2FP.F16.E4M3.UNPACK_B R31, R31 ;  /* 0x0000001fff1f723e */ /* 0x000fca00020006ff */
[----:B------:R-:W-:-:S05]  /*15cd0*/  HADD2.F32 R31, -RZ, R31.H0_H0 ;  /* 0x2000001fff1f7230 */ /* 0x000fca0000004100 */
[----:B------:R-:W-:-:S04]  /*15ce0*/  FMUL R31, R31, UR18 ;  /* 0x000000121f1f7c20 */ /* 0x000fc80008400000 */
[----:B------:R-:W-:-:S05]  /*15cf0*/  FFMA R4, R4, UR19, R31 ;  /* 0x0000001304047c23 */ /* 0x000fca000800001f */
[----:B------:R-:W-:-:S05]  /*15d00*/  F2FP.SATFINITE.E4M3.F32.PACK_AB_MERGE_C R4, RZ, R4, RZ ;  /* 0x00000004ff04723e */ /* 0x000fca00048070ff */
[----:B------:R3:W-:Y:S02]  /*15d10*/  @!P0 STG.E.U8 desc[UR28][R26.64], R4 ;  /* 0x000000041a008986 */ /* 0x0007e4000c10111c */
[----:B---3--:R-:W-:Y:S01]  /*15d20*/  PRMT R4, RZ, 0x7610, R4 ;  /* 0x00007610ff047816 */ /* 0x008fe20000000004 */
[----:B------:R-:W-:Y:S06]  /*15d30*/  @P1 BRA `(.L_x_44) ;  /* 0x0000000000041947 */ /* 0x000fec0003800000 */
[----:B------:R3:W5:Y:S02]  /*15d40*/  LDG.E.U8 R4, desc[UR28][R2.64+0x1] ;  /* 0x0000011c02047981 */ /* 0x000764000c1e1100 */
.L_x_44:
[----:B------:R-:W-:Y:S05]  /*15d50*/  BSYNC B1 ;  /* 0x0000000000017941 */ /* 0x000fea0003800000 */
.L_x_43:
[----:B-----5:R-:W-:Y:S01]  /*15d60*/  LOP3.LUT R4, R4, 0xff, RZ, 0xc0, !PT ;  /* 0x000000ff04047812 */ /* 0x020fe200078ec0ff */
[----:B------:R-:W-:Y:S01]  /*15d70*/  BSSY B1, `(.L_x_45) ;  /* 0x000000c000017945 */ /* 0x000fe20003800000 */
[----:B------:R-:W-:Y:S02]  /*15d80*/  ISETP.GE.AND P0, PT, R30, 0x9, PT ;  /* 0x000000091e00780c */ /* 0x000fe40003f06270 */
[----:B------:R-:W-:Y:S02]  /*15d90*/  F2FP.F16.E4M3.UNPACK_B R4, R4 ;  /* 0x00000004ff04723e */ /* 0x000fe400020006ff */
[----:B------:R-:W-:-:S03]  /*15da0*/  ISETP.LT.OR P2, PT, R0, 0x1, !P0 ;  /* 0x000000010000780c */ /* 0x000fc60004741670 */
[----:B------:R-:W-:-:S05]  /*15db0*/  HADD2.F32 R4, -RZ, R4.H0_H0 ;  /* 0x20000004ff047230 */ /* 0x000fca0000004100 */
[----:B------:R-:W-:-:S04]  /*15dc0*/  FMUL R4, R4, UR18 ;  /* 0x0000001204047c20 */ /* 0x000fc80008400000 */
[--C-:B------:R-:W-:Y:S01]  /*15dd0*/  FFMA R5, R5, UR19, R4.reuse ;  /* 0x0000001305057c23 */ /* 0x100fe20008000004 */
[----:B------:R-:W-:-:S04]  /*15de0*/  PRMT R4, RZ, 0x7610, R4 ;  /* 0x00007610ff047816 */ /* 0x000fc80000000004 */
[----:B------:R-:W-:-:S05]  /*15df0*/  F2FP.SATFINITE.E4M3.F32.PACK_AB_MERGE_C R5, RZ, R5, RZ ;  /* 0x00000005ff05723e */ /* 0x000fca00048070ff */
[----:B------:R4:W-:Y:S01]  /*15e00*/  @!P1 STG.E.U8 desc[UR28][R26.64+0x1], R5 ;  /* 0x000001051a009986 */ /* 0x0009e2000c10111c */
[----:B------:R-:W-:Y:S05]  /*15e10*/  @P2 BRA `(.L_x_46) ;  /* 0x0000000000042947 */ /* 0x000fea0003800000 */
[----:B------:R0:W5:Y:S02]  /*15e20*/  LDG.E.U8 R4, desc[UR28][R28.64+0x8] ;  /* 0x0000081c1c047981 */ /* 0x000164000c1e1100 */
.L_x_46:
[----:B------:R-:W-:Y:S05]  /*15e30*/  BSYNC B1 ;  /* 0x0000000000017941 */ /* 0x000fea0003800000 */
.L_x_45:
        /* <DEDUP_REMOVED lines=13> */
.L_x_48:
[----:B------:R-:W-:Y:S05]  /*15f10*/  BSYNC B1 ;  /* 0x0000000000017941 */ /* 0x000fea0003800000 */
.L_x_47:
[----:B-----5:R-:W-:Y:S01]  /*15f20*/  LOP3.LUT R4, R4, 0xff, RZ, 0xc0, !PT ;  /* 0x000000ff04047812 */ /* 0x020fe200078ec0ff */
[----:B------:R-:W-:Y:S01]  /*15f30*/  BSSY B1, `(.L_x_49) ;  /* 0x000000b000017945 */ /* 0x000fe20003800000 */
[----:B------:R-:W-:Y:S02]  /*15f40*/  ISETP.LT.OR P0, PT, R0, 0x9, !P0 ;  /* 0x000000090000780c */ /* 0x000fe40004701670 */
[----:B------:R-:W-:-:S05]  /*15f50*/  F2FP.F16.E4M3.UNPACK_B R4, R4 ;  /* 0x00000004ff04723e */ /* 0x000fca00020006ff */
        /* <DEDUP_REMOVED lines=8> */
.L_x_50:
[----:B------:R-:W-:Y:S05]  /*15fe0*/  BSYNC B1 ;  /* 0x0000000000017941 */ /* 0x000fea0003800000 */
.L_x_49:
        /* <DEDUP_REMOVED lines=12> */
.L_x_52:
[----:B------:R-:W-:Y:S05]  /*160b0*/  BSYNC B1 ;  /* 0x0000000000017941 */ /* 0x000fea0003800000 */
.L_x_51:
        /* <DEDUP_REMOVED lines=13> */
.L_x_54:
[----:B------:R-:W-:Y:S05]  /*16190*/  BSYNC B1 ;  /* 0x0000000000017941 */ /* 0x000fea0003800000 */
.L_x_53:
        /* <DEDUP_REMOVED lines=13> */
.L_x_56:
[----:B------:R-:W-:Y:S05]  /*16270*/  BSYNC B1 ;  /* 0x0000000000017941 */ /* 0x000fea0003800000 */
.L_x_55:
        /* <DEDUP_REMOVED lines=12> */
.L_x_58:
[----:B------:R-:W-:Y:S05]  /*16340*/  BSYNC B1 ;  /* 0x0000000000017941 */ /* 0x000fea0003800000 */
.L_x_57:
        /* <DEDUP_REMOVED lines=12> */
.L_x_60:
[----:B------:R-:W-:Y:S05]  /*16410*/  BSYNC B1 ;  /* 0x0000000000017941 */ /* 0x000fea0003800000 */
.L_x_59:
        /* <DEDUP_REMOVED lines=13> */
.L_x_62:
[----:B------:R-:W-:Y:S05]  /*164f0*/  BSYNC B1 ;  /* 0x0000000000017941 */ /* 0x000fea0003800000 */
.L_x_61:
        /* <DEDUP_REMOVED lines=13> */
.L_x_64:
[----:B------:R-:W-:Y:S05]  /*165d0*/  BSYNC B1 ;  /* 0x0000000000017941 */ /* 0x000fea0003800000 */
.L_x_63:
        /* <DEDUP_REMOVED lines=12> */
.L_x_66:
[----:B------:R-:W-:Y:S05]  /*166a0*/  BSYNC B1 ;  /* 0x0000000000017941 */ /* 0x000fea0003800000 */
.L_x_65:
        /* <DEDUP_REMOVED lines=12> */
.L_x_68:
[----:B------:R-:W-:Y:S05]  /*16770*/  BSYNC B1 ;  /* 0x0000000000017941 */ /* 0x000fea0003800000 */
.L_x_67:
        /* <DEDUP_REMOVED lines=13> */
.L_x_70:
[----:B------:R-:W-:Y:S05]  /*16850*/  BSYNC B1 ;  /* 0x0000000000017941 */ /* 0x000fea0003800000 */
.L_x_69:
        /* <DEDUP_REMOVED lines=13> */
.L_x_72:
[----:B------:R-:W-:Y:S05]  /*16930*/  BSYNC B1 ;  /* 0x0000000000017941 */ /* 0x000fea0003800000 */
.L_x_71:
        /* <DEDUP_REMOVED lines=12> */
.L_x_74:
[----:B------:R-:W-:Y:S05]  /*16a00*/  BSYNC B1 ;  /* 0x0000000000017941 */ /* 0x000fea0003800000 */
.L_x_73:
        /* <DEDUP_REMOVED lines=12> */
.L_x_76:
[----:B------:R-:W-:Y:S05]  /*16ad0*/  BSYNC B1 ;  /* 0x0000000000017941 */ /* 0x000fea0003800000 */
.L_x_75:
        /* <DEDUP_REMOVED lines=13> */
.L_x_78:
[----:B------:R-:W-:Y:S05]  /*16bb0*/  BSYNC B1 ;  /* 0x0000000000017941 */ /* 0x000fea0003800000 */
.L_x_77:
        /* <DEDUP_REMOVED lines=13> */
.L_x_80:
[----:B------:R-:W-:Y:S05]  /*16c90*/  BSYNC B1 ;  /* 0x0000000000017941 */ /* 0x000fea0003800000 */
.L_x_79:
        /* <DEDUP_REMOVED lines=12> */
.L_x_82:
[----:B------:R-:W-:Y:S05]  /*16d60*/  BSYNC B1 ;  /* 0x0000000000017941 */ /* 0x000fea0003800000 */
.L_x_81:
        /* <DEDUP_REMOVED lines=12> */
.L_x_84:
[----:B------:R-:W-:Y:S05]  /*16e30*/  BSYNC B1 ;  /* 0x0000000000017941 */ /* 0x000fea0003800000 */
.L_x_83:
        /* <DEDUP_REMOVED lines=13> */
.L_x_86:
[----:B------:R-:W-:Y:S05]  /*16f10*/  BSYNC B1 ;  /* 0x0000000000017941 */ /* 0x000fea0003800000 */
.L_x_85:
        /* <DEDUP_REMOVED lines=13> */
.L_x_88:
[----:B------:R-:W-:Y:S05]  /*16ff0*/  BSYNC B1 ;  /* 0x0000000000017941 */ /* 0x000fea0003800000 */
.L_x_87:
        /* <DEDUP_REMOVED lines=12> */
.L_x_90:
[----:B------:R-:W-:Y:S05]  /*170c0*/  BSYNC B1 ;  /* 0x0000000000017941 */ /* 0x000fea0003800000 */
.L_x_89:
        /* <DEDUP_REMOVED lines=12> */
.L_x_92:
[----:B------:R-:W-:Y:S05]  /*17190*/  BSYNC B1 ;  /* 0x0000000000017941 */ /* 0x000fea0003800000 */
.L_x_91:
        /* <DEDUP_REMOVED lines=13> */
.L_x_94:
[----:B------:R-:W-:Y:S05]  /*17270*/  BSYNC B1 ;  /* 0x0000000000017941 */ /* 0x000fea0003800000 */
.L_x_93:
        /* <DEDUP_REMOVED lines=13> */
.L_x_96:
[----:B------:R-:W-:Y:S05]  /*17350*/  BSYNC B1 ;  /* 0x0000000000017941 */ /* 0x000fea0003800000 */
.L_x_95:
        /* <DEDUP_REMOVED lines=12> */
.L_x_98:
[----:B------:R-:W-:Y:S05]  /*17420*/  BSYNC B1 ;  /* 0x0000000000017941 */ /* 0x000fea0003800000 */
.L_x_97:
        /* <DEDUP_REMOVED lines=12> */
.L_x_100:
[----:B------:R-:W-:Y:S05]  /*174f0*/  BSYNC B1 ;  /* 0x0000000000017941 */ /* 0x000fea0003800000 */
.L_x_99:
[----:B-----5:R-:W-:Y:S01]  /*17500*/  LOP3.LUT R4, R4, 0xff, RZ, 0xc0, !PT ;  /* 0x000000ff04047812 */ /* 0x020fe200078ec0ff */
[----:B------:R-:W-:Y:S01]  /*17510*/  BSSY B1, `(.L_x_101) ;  /* 0x000000c000017945 */ /* 0x000fe20003800000 */
[----:B------:R-:W-:Y:S02]  /*17520*/  ISETP.GE.AND P0, PT, R30, 0x41, PT ;  /* 0x000000411e00780c */ /* 0x000fe40003f06270 */
[----:B------:R-:W-:Y:S02]  /*17530*/  F2FP.F16.E4M3.UNPACK_B R4, R4 ;  /* 0x00000004ff04723e */ /* 0x000fe400020006ff */
[----:B------:R-:W-:-:S03]  /*17540*/  ISETP.LT.OR P2, PT, R0, 0x1, !P0 ;  /* 0x000000010000780c */ /* 0x000fc60004741670 */
[----:B------:R-:W-:-:S05]  /*17550*/  HADD2.F32 R4, -RZ, R4.H0_H0 ;  /* 0x20000004ff047230 */ /* 0x000fca0000004100 */
[----:B------:R-:W-:-:S04]  /*17560*/  FMUL R4, R4, UR18 ;  /* 0x0000001204047c20 */ /* 0x000fc80008400000 */
[----:B------:R-:W-:-:S05]  /*17570*/  FFMA R4, R161, UR19, R4 ;  /* 0x00000013a1047c23 */ /* 0x000fca0008000004 */
[----:B----4-:R-:W-:Y:S02]  /*17580*/  F2FP.SATFINITE.E4M3.F32.PACK_AB_MERGE_C R5, RZ, R4, RZ ;  /* 0x00000004ff05723e */ /* 0x010fe400048070ff */
[----:B------:R-:W-:-:S03]  /*17590*/  PRMT R4, RZ, 0x7610, R4 ;  /* 0x00007610ff047816 */ /* 0x000fc60000000004 */
[----:B------:R4:W-:Y:S01]  /*175a0*/  @!P1 STG.E.U8 desc[UR28][R26.64+0x39], R5 ;  /* 0x000039051a009986 */ /* 0x0009e2000c10111c */
[----:B------:R-:W-:Y:S05]  /*175b0*/  @P2 BRA `(.L_x_102) ;  /* 0x0000000000042947 */ /* 0x000fea0003800000 */
[----:B------:R0:W5:Y:S02]  /*175c0*/  LDG.E.U8 R4, desc[UR28][R28.64+0x40] ;  /* 0x0000401c1c047981 */ /* 0x000164000c1e1100 */
.L_x_102:
[----:B------:R-:W-:Y:S05]  /*175d0*/  BSYNC B1 ;  /* 0x0000000000017941 */ /* 0x000fea0003800000 */
.L_x_101:
        /* <DEDUP_REMOVED lines=13> */
.L_x_104:
[----:B------:R-:W-:Y:S05]  /*176b0*/  BSYNC B1 ;  /* 0x0000000000017941 */ /* 0x000fea0003800000 */
.L_x_103:
[----:B-----5:R-:W-:Y:S01]  /*176c0*/  LOP3.LUT R4, R4, 0xff, RZ, 0xc0, !PT ;  /* 0x000000ff04047812 */ /* 0x020fe200078ec0ff */
[----:B------:R-:W-:Y:S01]  /*176d0*/  BSSY B1, `(.L_x_105) ;  /* 0x000000b000017945 */ /* 0x000fe20003800000 */
[----:B------:R-:W-:Y:S02]  /*176e0*/  ISETP.LT.OR P0, PT, R0, 0x9, !P0 ;  /* 0x000000090000780c */ /* 0x000fe40004701670 */
[----:B------:R-:W-:-:S05]  /*176f0*/  F2FP.F16.E4M3.UNPACK_B R4, R4 ;  /* 0x00000004ff04723e */ /* 0x000fca00020006ff */
        /* <DEDUP_REMOVED lines=8> */
.L_x_106:
[----:B------:R-:W-:Y:S05]  /*17780*/  BSYNC B1 ;  /* 0x0000000000017941 */ /* 0x000fea0003800000 */
.L_x_105:
        /* <DEDUP_REMOVED lines=12> */
.L_x_108:
[----:B------:R-:W-:Y:S05]  /*17850*/  BSYNC B1 ;  /* 0x0000000000017941 */ /* 0x000fea0003800000 */
.L_x_107:
        /* <DEDUP_REMOVED lines=13> */
.L_x_110:
[----:B------:R-:W-:Y:S05]  /*17930*/  BSYNC B1 ;  /* 0x0000000000017941 */ /* 0x000fea0003800000 */
.L_x_109:
[----:B-----5:R-:W-:Y:S01]  /*17940*/  LOP3.LUT R4, R4, 0xff, RZ, 0xc0, !PT ;  /* 0x000000ff04047812 */ /* 0x020fe200078ec0ff */
[----:B------:R-:W-:Y:S01]  /*17950*/  BSSY B1, `(.L_x_111) ;  /* 0x000000c000017945 */ /* 0x000fe20003800000 */
[----:B------:R-:W-:Y:S02]  /*17960*/  ISETP.GE.AND P1, PT, R30, 0x4a, PT ;  /* 0x0000004a1e00780c */ /* 0x000fe40003f26270 */
[----:B------:R-:W-:Y:S02]  /*17970*/  F2FP.F16.E4M3.UNPACK_B R4, R4 ;  /* 0x00000004ff04723e */ /* 0x000fe400020006ff */
[----:B------:R-:W-:-:S03]  /*17980*/  ISETP.LT.OR P4, PT, R0, 0x1, !P1 ;  /* 0x000000010000780c */ /* 0x000fc60004f81670 */
[----:B------:R-:W-:-:S05]  /*17990*/  HADD2.F32 R4, -RZ, R4.H0_H0 ;  /* 0x20000004ff047230 */ /* 0x000fca0000004100 */
[----:B----4-:R-:W-:Y:S01]  /*179a0*/  FMUL R5, R4, UR18 ;  /* 0x0000001204057c20 */ /* 0x010fe20008400000 */
[----:B------:R-:W-:-:S03]  /*179b0*/  PRMT R4, RZ, 0x7610, R4 ;  /* 0x00007610ff047816 */ /* 0x000fc60000000004 */
[----:B------:R-:W-:-:S05]  /*179c0*/  FFMA R5, R166, UR19, R5 ;  /* 0x00000013a6057c23 */ /* 0x000fca0008000005 */
[----:B------:R-:W-:-:S05]  /*179d0*/  F2FP.SATFINITE.E4M3.F32.PACK_AB_MERGE_C R5, RZ, R5, RZ ;  /* 0x00000005ff05723e */ /* 0x000fca00048070ff */
[----:B------:R4:W-:Y:S01]  /*179e0*/  @!P2 STG.E.U8 desc[UR28][R24.64+0x48], R5 ;  /* 0x000048051800a986 */ /* 0x0009e2000c10111c */
[----:B------:R-:W-:Y:S05]  /*179f0*/  @P4 BRA `(.L_x_112) ;  /* 0x0000000000044947 */ /* 0x000fea0003800000 */
[----:B------:R0:W5:Y:S02]  /*17a00*/  LDG.E.U8 R4, desc[UR28][R28.64+0x49] ;  /* 0x0000491c1c047981 */ /* 0x000164000c1e1100 */
.L_x_112:
[----:B------:R-:W-:Y:S05]  /*17a10*/  BSYNC B1 ;  /* 0x0000000000017941 */ /* 0x000fea0003800000 */
.L_x_111:
        /* <DEDUP_REMOVED lines=12> */
.L_x_114:
[----:B------:R-:W-:Y:S05]  /*17ae0*/  BSYNC B1 ;  /* 0x0000000000017941 */ /* 0x000fea0003800000 */
.L_x_113:
[----:B-----5:R-:W-:Y:S01]  /*17af0*/  LOP3.LUT R4, R4, 0xff, RZ, 0xc0, !PT ;  /* 0x000000ff04047812 */ /* 0x020fe200078ec0ff */
[----:B------:R-:W-:Y:S01]  /*17b00*/  BSSY B1, `(.L_x_115) ;  /* 0x000000b000017945 */ /* 0x000fe20003800000 */
[----:B------:R-:W-:Y:S02]  /*17b10*/  ISETP.LT.OR P1, PT, R0, 0x9, !P1 ;  /* 0x000000090000780c */ /* 0x000fe40004f21670 */
[----:B------:R-:W-:-:S05]  /*17b20*/  F2FP.F16.E4M3.UNPACK_B R4, R4 ;  /* 0x00000004ff04723e */ /* 0x000fca00020006ff */
        /* <DEDUP_REMOVED lines=8> */
.L_x_116:
[----:B------:R-:W-:Y:S05]  /*17bb0*/  BSYNC B1 ;  /* 0x0000000000017941 */ /* 0x000fea0003800000 */
.L_x_115:
        /* <DEDUP_REMOVED lines=13> */
.L_x_118:
[----:B------:R-:W-:Y:S05]  /*17c90*/  BSYNC B1 ;  /* 0x0000000000017941 */ /* 0x000fea0003800000 */
.L_x_117:
        /* <DEDUP_REMOVED lines=13> */
.L_x_120:
[----:B------:R-:W-:Y:S05]  /*17d70*/  BSYNC B1 ;  /* 0x0000000000017941 */ /* 0x000fea0003800000 */
.L_x_119:
        /* <DEDUP_REMOVED lines=12> */
.L_x_122:
[----:B------:R-:W-:Y:S05]  /*17e40*/  BSYNC B1 ;  /* 0x0000000000017941 */ /* 0x000fea0003800000 */
.L_x_121:
        /* <DEDUP_REMOVED lines=12> */
.L_x_124:
[----:B------:R-:W-:Y:S05]  /*17f10*/  BSYNC B1 ;  /* 0x0000000000017941 */ /* 0x000fea0003800000 */
.L_x_123:
        /* <DEDUP_REMOVED lines=13> */
.L_x_126:
[----:B------:R-:W-:Y:S05]  /*17ff0*/  BSYNC B1 ;  /* 0x0000000000017941 */ /* 0x000fea0003800000 */
.L_x_125:
        /* <DEDUP_REMOVED lines=13> */
.L_x_128:
[----:B------:R-:W-:Y:S05]  /*180d0*/  BSYNC B1 ;  /* 0x0000000000017941 */ /* 0x000fea0003800000 */
.L_x_127:
        /* <DEDUP_REMOVED lines=12> */
.L_x_130:
[----:B------:R-:W-:Y:S05]  /*181a0*/  BSYNC B1 ;  /* 0x0000000000017941 */ /* 0x000fea0003800000 */
.L_x_129:
        /* <DEDUP_REMOVED lines=12> */
.L_x_132:
[----:B------:R-:W-:Y:S05]  /*18270*/  BSYNC B1 ;  /* 0x0000000000017941 */ /* 0x000fea0003800000 */
.L_x_131:
        /* <DEDUP_REMOVED lines=13> */
.L_x_134:
[----:B------:R-:W-:Y:S05]  /*18350*/  BSYNC B1 ;  /* 0x0000000000017941 */ /* 0x000fea0003800000 */
.L_x_133:
        /* <DEDUP_REMOVED lines=13> */
.L_x_136:
[----:B------:R-:W-:Y:S05]  /*18430*/  BSYNC B1 ;  /* 0x0000000000017941 */ /* 0x000fea0003800000 */
.L_x_135:
        /* <DEDUP_REMOVED lines=12> */
.L_x_138:
[----:B------:R-:W-:Y:S05]  /*18500*/  BSYNC B1 ;  /* 0x0000000000017941 */ /* 0x000fea0003800000 */
.L_x_137:
        /* <DEDUP_REMOVED lines=12> */
.L_x_140:
[----:B------:R-:W-:Y:S05]  /*185d0*/  BSYNC B1 ;  /* 0x0000000000017941 */ /* 0x000fea0003800000 */
.L_x_139:
        /* <DEDUP_REMOVED lines=13> */
.L_x_142:
[----:B------:R-:W-:Y:S05]  /*186b0*/  BSYNC B1 ;  /* 0x0000000000017941 */ /* 0x000fea0003800000 */
.L_x_141:
        /* <DEDUP_REMOVED lines=13> */
.L_x_144:
[----:B------:R-:W-:Y:S05]  /*18790*/  BSYNC B1 ;  /* 0x0000000000017941 */ /* 0x000fea0003800000 */
.L_x_143:
        /* <DEDUP_REMOVED lines=12> */
.L_x_146:
[----:B------:R-:W-:Y:S05]  /*18860*/  BSYNC B1 ;  /* 0x0000000000017941 */ /* 0x000fea0003800000 */
.L_x_145:
        /* <DEDUP_REMOVED lines=12> */
.L_x_148:
[----:B------:R-:W-:Y:S05]  /*18930*/  BSYNC B1 ;  /* 0x0000000000017941 */ /* 0x000fea0003800000 */
.L_x_147:
        /* <DEDUP_REMOVED lines=13> */
.L_x_150:
[----:B------:R-:W-:Y:S05]  /*18a10*/  BSYNC B1 ;  /* 0x0000000000017941 */ /* 0x000fea0003800000 */
.L_x_149:
        /* <DEDUP_REMOVED lines=13> */
.L_x_152:
[----:B------:R-:W-:Y:S05]  /*18af0*/  BSYNC B1 ;  /* 0x0000000000017941 */ /* 0x000fea0003800000 */
.L_x_151:
        /* <DEDUP_REMOVED lines=12> */
.L_x_154:
[----:B------:R-:W-:Y:S05]  /*18bc0*/  BSYNC B1 ;  /* 0x0000000000017941 */ /* 0x000fea0003800000 */
.L_x_153:
        /* <DEDUP_REMOVED lines=12> */
.L_x_156:
[----:B------:R-:W-:Y:S05]  /*18c90*/  BSYNC B1 ;  /* 0x0000000000017941 */ /* 0x000fea0003800000 */
.L_x_155:
        /* <DEDUP_REMOVED lines=13> */
.L_x_158:
[----:B------:R-:W-:Y:S05]  /*18d70*/  BSYNC B1 ;  /* 0x0000000000017941 */ /* 0x000fea0003800000 */
.L_x_157:
        /* <DEDUP_REMOVED lines=13> */
.L_x_160:
[----:B------:R-:W-:Y:S05]  /*18e50*/  BSYNC B1 ;  /* 0x0000000000017941 */ /* 0x000fea0003800000 */
.L_x_159:
        /* <DEDUP_REMOVED lines=12> */
.L_x_162:
[----:B------:R-:W-:Y:S05]  /*18f20*/  BSYNC B1 ;  /* 0x0000000000017941 */ /* 0x000fea0003800000 */
.L_x_161:
        /* <DEDUP_REMOVED lines=12> */
.L_x_164:
[----:B------:R-:W-:Y:S05]  /*18ff0*/  BSYNC B1 ;  /* 0x0000000000017941 */ /* 0x000fea0003800000 */
.L_x_163:
        /* <DEDUP_REMOVED lines=13> */
.L_x_166:
[----:B------:R-:W-:Y:S05]  /*190d0*/  BSYNC B1 ;  /* 0x0000000000017941 */ /* 0x000fea0003800000 */
.L_x_165:
        /* <DEDUP_REMOVED lines=13> */
.L_x_168:
[----:B------:R-:W-:Y:S05]  /*191b0*/  BSYNC B1 ;  /* 0x0000000000017941 */ /* 0x000fea0003800000 */
.L_x_167:
        /* <DEDUP_REMOVED lines=12> */
.L_x_170:
[----:B------:R-:W-:Y:S05]  /*19280*/  BSYNC B1 ;  /* 0x0000000000017941 */ /* 0x000fea0003800000 */
.L_x_169:
        /* <DEDUP_REMOVED lines=12> */
.L_x_172:
[----:B------:R-:W-:Y:S05]  /*19350*/  BSYNC B1 ;  /* 0x0000000000017941 */ /* 0x000fea0003800000 */
.L_x_171:
        /* <DEDUP_REMOVED lines=13> */
.L_x_174:
[----:B------:R-:W-:Y:S05]  /*19430*/  BSYNC B1 ;  /* 0x0000000000017941 */ /* 0x000fea0003800000 */
.L_x_173:
        /* <DEDUP_REMOVED lines=13> */
.L_x_176:
[----:B------:R-:W-:Y:S05]  /*19510*/  BSYNC B1 ;  /* 0x0000000000017941 */ /* 0x000fea0003800000 */
.L_x_175:
        /* <DEDUP_REMOVED lines=12> */
.L_x_178:
[----:B------:R-:W-:Y:S05]  /*195e0*/  BSYNC B1 ;  /* 0x0000000000017941 */ /* 0x000fea0003800000 */
.L_x_177:
        /* <DEDUP_REMOVED lines=12> */
.L_x_180:
[----:B------:R-:W-:Y:S05]  /*196b0*/  BSYNC B1 ;  /* 0x0000000000017941 */ /* 0x000fea0003800000 */
.L_x_179:
        /* <DEDUP_REMOVED lines=13> */
.L_x_182:
[----:B------:R-:W-:Y:S05]  /*19790*/  BSYNC B1 ;  /* 0x0000000000017941 */ /* 0x000fea0003800000 */
.L_x_181:
        /* <DEDUP_REMOVED lines=13> */
.L_x_184:
[----:B------:R-:W-:Y:S05]  /*19870*/  BSYNC B1 ;  /* 0x0000000000017941 */ /* 0x000fea0003800000 */
.L_x_183:
        /* <DEDUP_REMOVED lines=12> */
.L_x_186:
[----:B------:R-:W-:Y:S05]  /*19940*/  BSYNC B1 ;  /* 0x0000000000017941 */ /* 0x000fea0003800000 */
.L_x_185:
        /* <DEDUP_REMOVED lines=12> */
.L_x_188:
[----:B------:R-:W-:Y:S05]  /*19a10*/  BSYNC B1 ;  /* 0x0000000000017941 */ /* 0x000fea0003800000 */
.L_x_187:
        /* <DEDUP_REMOVED lines=13> */
.L_x_190:
[----:B------:R-:W-:Y:S05]  /*19af0*/  BSYNC B1 ;  /* 0x0000000000017941 */ /* 0x000fea0003800000 */
.L_x_189:
        /* <DEDUP_REMOVED lines=13> */
.L_x_192:
[----:B------:R-:W-:Y:S05]  /*19bd0*/  BSYNC B1 ;  /* 0x0000000000017941 */ /* 0x000fea0003800000 */
.L_x_191:
        /* <DEDUP_REMOVED lines=12> */
.L_x_194:
[----:B------:R-:W-:Y:S05]  /*19ca0*/  BSYNC B1 ;  /* 0x0000000000017941 */ /* 0x000fea0003800000 */
.L_x_193:
        /* <DEDUP_REMOVED lines=12> */
.L_x_196:
[----:B------:R-:W-:Y:S05]  /*19d70*/  BSYNC B1 ;  /* 0x0000000000017941 */ /* 0x000fea0003800000 */
.L_x_195:
        /* <DEDUP_REMOVED lines=13> */
.L_x_198:
[----:B------:R-:W-:Y:S05]  /*19e50*/  BSYNC B1 ;  /* 0x0000000000017941 */ /* 0x000fea0003800000 */
.L_x_197:
        /* <DEDUP_REMOVED lines=13> */
.L_x_200:
[----:B------:R-:W-:Y:S05]  /*19f30*/  BSYNC B1 ;  /* 0x0000000000017941 */ /* 0x000fea0003800000 */
.L_x_199:
        /* <DEDUP_REMOVED lines=12> */
.L_x_202:
[----:B------:R-:W-:Y:S05]  /*1a000*/  BSYNC B1 ;  /* 0x0000000000017941 */ /* 0x000fea0003800000 */
.L_x_201:
        /* <DEDUP_REMOVED lines=12> */
.L_x_204:
[----:B------:R-:W-:Y:S05]  /*1a0d0*/  BSYNC B1 ;  /* 0x0000000000017941 */ /* 0x000fea0003800000 */
.L_x_203:
        /* <DEDUP_REMOVED lines=13> */
.L_x_206:
[----:B------:R-:W-:Y:S05]  /*1a1b0*/  BSYNC B1 ;  /* 0x0000000000017941 */ /* 0x000fea0003800000 */
.L_x_205:
        /* <DEDUP_REMOVED lines=13> */
.L_x_208:
[----:B------:R-:W-:Y:S05]  /*1a290*/  BSYNC B1 ;  /* 0x0000000000017941 */ /* 0x000fea0003800000 */
.L_x_207:
        /* <DEDUP_REMOVED lines=12> */
.L_x_210:
[----:B------:R-:W-:Y:S05]  /*1a360*/  BSYNC B1 ;  /* 0x0000000000017941 */ /* 0x000fea0003800000 */
.L_x_209:
        /* <DEDUP_REMOVED lines=12> */
.L_x_212:
[----:B------:R-:W-:Y:S05]  /*1a430*/  BSYNC B1 ;  /* 0x0000000000017941 */ /* 0x000fea0003800000 */
.L_x_211:
        /* <DEDUP_REMOVED lines=13> */
.L_x_214:
[----:B------:R-:W-:Y:S05]  /*1a510*/  BSYNC B1 ;  /* 0x0000000000017941 */ /* 0x000fea0003800000 */
.L_x_213:
        /* <DEDUP_REMOVED lines=13> */
.L_x_216:
[----:B------:R-:W-:Y:S05]  /*1a5f0*/  BSYNC B1 ;  /* 0x0000000000017941 */ /* 0x000fea0003800000 */
.L_x_215:
        /* <DEDUP_REMOVED lines=12> */
.L_x_218:
[----:B------:R-:W-:Y:S05]  /*1a6c0*/  BSYNC B1 ;  /* 0x0000000000017941 */ /* 0x000fea0003800000 */
.L_x_217:
        /* <DEDUP_REMOVED lines=12> */
.L_x_220:
[----:B------:R-:W-:Y:S05]  /*1a790*/  BSYNC B1 ;  /* 0x0000000000017941 */ /* 0x000fea0003800000 */
.L_x_219:
        /* <DEDUP_REMOVED lines=13> */
.L_x_222:
[----:B------:R-:W-:Y:S05]  /*1a870*/  BSYNC B1 ;  /* 0x0000000000017941 */ /* 0x000fea0003800000 */
.L_x_221:
        /* <DEDUP_REMOVED lines=13> */
.L_x_224:
[----:B------:R-:W-:Y:S05]  /*1a950*/  BSYNC B1 ;  /* 0x0000000000017941 */ /* 0x000fea0003800000 */
.L_x_223:
        /* <DEDUP_REMOVED lines=12> */
.L_x_226:
[----:B------:R-:W-:Y:S05]  /*1aa20*/  BSYNC B1 ;  /* 0x0000000000017941 */ /* 0x000fea0003800000 */
.L_x_225:
        /* <DEDUP_REMOVED lines=12> */
.L_x_228:
[----:B------:R-:W-:Y:S05]  /*1aaf0*/  BSYNC B1 ;  /* 0x0000000000017941 */ /* 0x000fea0003800000 */
.L_x_227:
        /* <DEDUP_REMOVED lines=13> */
.L_x_230:
[----:B------:R-:W-:Y:S05]  /*1abd0*/  BSYNC B1 ;  /* 0x0000000000017941 */ /* 0x000fea0003800000 */
.L_x_229:
        /* <DEDUP_REMOVED lines=13> */
.L_x_232:
[----:B------:R-:W-:Y:S05]  /*1acb0*/  BSYNC B1 ;  /* 0x0000000000017941 */ /* 0x000fea0003800000 */
.L_x_231:
        /* <DEDUP_REMOVED lines=12> */
.L_x_234:
[----:B------:R-:W-:Y:S05]  /*1ad80*/  BSYNC B1 ;  /* 0x0000000000017941 */ /* 0x000fea0003800000 */
.L_x_233:
        /* <DEDUP_REMOVED lines=12> */
.L_x_236:
[----:B------:R-:W-:Y:S05]  /*1ae50*/  BSYNC B1 ;  /* 0x0000000000017941 */ /* 0x000fea0003800000 */
.L_x_235:
        /* <DEDUP_REMOVED lines=13> */
.L_x_238:
[----:B------:R-:W-:Y:S05]  /*1af30*/  BSYNC B1 ;  /* 0x0000000000017941 */ /* 0x000fea0003800000 */
.L_x_237:
        /* <DEDUP_REMOVED lines=13> */
.L_x_240:
[----:B------:R-:W-:Y:S05]  /*1b010*/  BSYNC B1 ;  /* 0x0000000000017941 */ /* 0x000fea0003800000 */
.L_x_239:
        /* <DEDUP_REMOVED lines=12> */
.L_x_242:
[----:B------:R-:W-:Y:S05]  /*1b0e0*/  BSYNC B1 ;  /* 0x0000000000017941 */ /* 0x000fea0003800000 */
.L_x_241:
        /* <DEDUP_REMOVED lines=12> */
.L_x_244:
[----:B------:R-:W-:Y:S05]  /*1b1b0*/  BSYNC B1 ;  /* 0x0000000000017941 */ /* 0x000fea0003800000 */
.L_x_243:
        /* <DEDUP_REMOVED lines=13> */
.L_x_246:
[----:B------:R-:W-:Y:S05]  /*1b290*/  BSYNC B1 ;  /* 0x0000000000017941 */ /* 0x000fea0003800000 */
.L_x_245:
        /* <DEDUP_REMOVED lines=13> */
.L_x_248:
[----:B------:R-:W-:Y:S05]  /*1b370*/  BSYNC B1 ;  /* 0x0000000000017941 */ /* 0x000fea0003800000 */
.L_x_247:
        /* <DEDUP_REMOVED lines=12> */
.L_x_250:
[----:B------:R-:W-:Y:S05]  /*1b440*/  BSYNC B1 ;  /* 0x0000000000017941 */ /* 0x000fea0003800000 */
.L_x_249:
        /* <DEDUP_REMOVED lines=12> */
.L_x_252:
[----:B------:R-:W-:Y:S05]  /*1b510*/  BSYNC B1 ;  /* 0x0000000000017941 */ /* 0x000fea0003800000 */
.L_x_251:
        /* <DEDUP_REMOVED lines=13> */
.L_x_254:
[----:B------:R-:W-:Y:S05]  /*1b5f0*/  BSYNC B1 ;  /* 0x0000000000017941 */ /* 0x000fea0003800000 */
.L_x_253:
[----:B----4-:R-:W4:Y:S01]  /*1b600*/  LDL.LU R5, [R1+0x200] ;  /* 0x0002000001057983 */ /* 0x010f220000300800 */
[----:B-----5:R-:W-:Y:S01]  /*1b610*/  LOP3.LUT R4, R4, 0xff, RZ, 0xc0, !PT ;  /* 0x000000ff04047812 */ /* 0x020fe200078ec0ff */
[----:B------:R-:W-:Y:S01]  /*1b620*/  BSSY B1, `(.L_x_255) ;  /* 0x000000c000017945 */ /* 0x000fe20003800000 */
[----:B------:R-:W-:Y:S02]  /*1b630*/  ISETP.GE.AND P1, PT, R30, 0xda, PT ;  /* 0x000000da1e00780c */ /* 0x000fe40003f26270 */
[----:B------:R-:W-:Y:S02]  /*1b640*/  F2FP.F16.E4M3.UNPACK_B R4, R4 ;  /* 0x00000004ff04723e */ /* 0x000fe400020006ff */
[----:B------:R-:W-:-:S03]  /*1b650*/  ISETP.LT.OR P4, PT, R0, 0x1, !P1 ;  /* 0x000000010000780c */ /* 0x000fc60004f81670 */
[----:B------:R-:W-:-:S05]  /*1b660*/  HADD2.F32 R4, -RZ, R4.H0_H0 ;  /* 0x20000004ff047230 */ /* 0x000fca0000004100 */
[----:B------:R-:W-:-:S04]  /*1b670*/  FMUL R4, R4, UR18 ;  /* 0x0000001204047c20 */ /* 0x000fc80008400000 */
[----:B----4-:R-:W-:-:S05]  /*1b680*/  FFMA R4, R5, UR19, R4 ;  /* 0x0000001305047c23 */ /* 0x010fca0008000004 */
[----:B------:R-:W-:Y:S02]  /*1b690*/  F2FP.SATFINITE.E4M3.F32.PACK_AB_MERGE_C R5, RZ, R4, RZ ;  /* 0x00000004ff05723e */ /* 0x000fe400048070ff */
[----:B------:R-:W-:-:S03]  /*1b6a0*/  PRMT R4, RZ, 0x7610, R4 ;  /* 0x00007610ff047816 */ /* 0x000fc60000000004 */
[----:B------:R4:W-:Y:S01]  /*1b6b0*/  @!P2 STG.E.U8 desc[UR28][R24.64+0xd8], R5 ;  /* 0x0000d8051800a986 */ /* 0x0009e2000c10111c */
[----:B------:R-:W-:Y:S05]  /*1b6c0*/  @P4 BRA `(.L_x_256) ;  /* 0x0000000000044947 */ /* 0x000fea0003800000 */
[----:B------:R0:W5:Y:S02]  /*1b6d0*/  LDG.E.U8 R4, desc[UR28][R28.64+0xd9] ;  /* 0x0000d91c1c047981 */ /* 0x000164000c1e1100 */
.L_x_256:
[----:B------:R-:W-:Y:S05]  /*1b6e0*/  BSYNC B1 ;  /* 0x0000000000017941 */ /* 0x000fea0003800000 */
.L_x_255:
[----:B----4-:R-:W4:Y:S01]  /*1b6f0*/  LDL.LU R5, [R1+0x204] ;  /* 0x0002040001057983 */ /* 0x010f220000300800 */
[----:B-----5:R-:W-:Y:S01]  /*1b700*/  LOP3.LUT R4, R4, 0xff, RZ, 0xc0, !PT ;  /* 0x000000ff04047812 */ /* 0x020fe200078ec0ff */
[----:B------:R-:W-:Y:S01]  /*1b710*/  BSSY B1, `(.L_x_257) ;  /* 0x000000b000017945 */ /* 0x000fe20003800000 */
[----:B------:R-:W-:Y:S02]  /*1b720*/  ISETP.LT.OR P0, PT, R0, 0x9, !P0 ;  /* 0x000000090000780c */ /* 0x000fe40004701670 */
[----:B------:R-:W-:-:S05]  /*1b730*/  F2FP.F16.E4M3.UNPACK_B R4, R4 ;  /* 0x00000004ff04723e */ /* 0x000fca00020006ff */
        /* <DEDUP_REMOVED lines=8> */
.L_x_258:
[----:B------:R-:W-:Y:S05]  /*1b7c0*/  BSYNC B1 ;  /* 0x0000000000017941 */ /* 0x000fea0003800000 */
.L_x_257:
        /* <DEDUP_REMOVED lines=13> */
.L_x_260:
[----:B------:R-:W-:Y:S05]  /*1b8a0*/  BSYNC B1 ;  /* 0x0000000000017941 */ /* 0x000fea0003800000 */
.L_x_259:
        /* <DEDUP_REMOVED lines=14> */
.L_x_262:
[----:B------:R-:W-:Y:S05]  /*1b990*/  BSYNC B1 ;  /* 0x0000000000017941 */ /* 0x000fea0003800000 */
.L_x_261:
        /* <DEDUP_REMOVED lines=14> */
.L_x_264:
[----:B------:R-:W-:Y:S05]  /*1ba80*/  BSYNC B1 ;  /* 0x0000000000017941 */ /* 0x000fea0003800000 */
.L_x_263:
        /* <DEDUP_REMOVED lines=13> */
.L_x_266:
[----:B------:R-:W-:Y:S05]  /*1bb60*/  BSYNC B1 ;  /* 0x0000000000017941 */ /* 0x000fea0003800000 */
.L_x_265:
        /* <DEDUP_REMOVED lines=13> */
.L_x_268:
[----:B------:R-:W-:Y:S05]  /*1bc40*/  BSYNC B1 ;  /* 0x0000000000017941 */ /* 0x000fea0003800000 */
.L_x_267:
        /* <DEDUP_REMOVED lines=14> */
.L_x_270:
[----:B------:R-:W-:Y:S05]  /*1bd30*/  BSYNC B1 ;  /* 0x0000000000017941 */ /* 0x000fea0003800000 */
.L_x_269:
        /* <DEDUP_REMOVED lines=14> */
.L_x_272:
[----:B------:R-:W-:Y:S05]  /*1be20*/  BSYNC B1 ;  /* 0x0000000000017941 */ /* 0x000fea0003800000 */
.L_x_271:
        /* <DEDUP_REMOVED lines=13> */
.L_x_274:
[----:B------:R-:W-:Y:S05]  /*1bf00*/  BSYNC B1 ;  /* 0x0000000000017941 */ /* 0x000fea0003800000 */
.L_x_273:
        /* <DEDUP_REMOVED lines=13> */
.L_x_276:
[----:B------:R-:W-:Y:S05]  /*1bfe0*/  BSYNC B1 ;  /* 0x0000000000017941 */ /* 0x000fea0003800000 */
.L_x_275:
        /* <DEDUP_REMOVED lines=14> */
.L_x_278:
[----:B------:R-:W-:Y:S05]  /*1c0d0*/  BSYNC B1 ;  /* 0x0000000000017941 */ /* 0x000fea0003800000 */
.L_x_277:
        /* <DEDUP_REMOVED lines=14> */
.L_x_280:
[----:B------:R-:W-:Y:S05]  /*1c1c0*/  BSYNC B1 ;  /* 0x0000000000017941 */ /* 0x000fea0003800000 */
.L_x_279:
        /* <DEDUP_REMOVED lines=13> */
.L_x_282:
[----:B------:R-:W-:Y:S05]  /*1c2a0*/  BSYNC B1 ;  /* 0x0000000000017941 */ /* 0x000fea0003800000 */
.L_x_281:
        /* <DEDUP_REMOVED lines=13> */
.L_x_284:
[----:B------:R-:W-:Y:S05]  /*1c380*/  BSYNC B1 ;  /* 0x0000000000017941 */ /* 0x000fea0003800000 */
.L_x_283:
        /* <DEDUP_REMOVED lines=14> */
.L_x_286:
[----:B------:R-:W-:Y:S05]  /*1c470*/  BSYNC B1 ;  /* 0x0000000000017941 */ /* 0x000fea0003800000 */
.L_x_285:
        /* <DEDUP_REMOVED lines=14> */
.L_x_288:
[----:B------:R-:W-:Y:S05]  /*1c560*/  BSYNC B1 ;  /* 0x0000000000017941 */ /* 0x000fea0003800000 */
.L_x_287:
        /* <DEDUP_REMOVED lines=13> */
.L_x_290:
[----:B------:R-:W-:Y:S05]  /*1c640*/  BSYNC B1 ;  /* 0x0000000000017941 */ /* 0x000fea0003800000 */
.L_x_289:
        /* <DEDUP_REMOVED lines=13> */
.L_x_292:
[----:B------:R-:W-:Y:S05]  /*1c720*/  BSYNC B1 ;  /* 0x0000000000017941 */ /* 0x000fea0003800000 */
.L_x_291:
        /* <DEDUP_REMOVED lines=14> */
.L_x_294:
[----:B------:R-:W-:Y:S05]  /*1c810*/  BSYNC B1 ;  /* 0x0000000000017941 */ /* 0x000fea0003800000 */
.L_x_293:
        /* <DEDUP_REMOVED lines=14> */
.L_x_296:
[----:B------:R-:W-:Y:S05]  /*1c900*/  BSYNC B1 ;  /* 0x0000000000017941 */ /* 0x000fea0003800000 */
.L_x_295:
        /* <DEDUP_REMOVED lines=13> */
.L_x_298:
[----:B------:R-:W-:Y:S05]  /*1c9e0*/  BSYNC B1 ;  /* 0x0000000000017941 */ /* 0x000fea0003800000 */
.L_x_297:
        /* <DEDUP_REMOVED lines=13> */
.L_x_300:
[----:B------:R-:W-:Y:S05]  /*1cac0*/  BSYNC B1 ;  /* 0x0000000000017941 */ /* 0x000fea0003800000 */
.L_x_299:
        /* <DEDUP_REMOVED lines=14> */
.L_x_302:
[----:B------:R-:W-:Y:S05]  /*1cbb0*/  BSYNC B1 ;  /* 0x0000000000017941 */ /* 0x000fea0003800000 */
.L_x_301:
        /* <DEDUP_REMOVED lines=14> */
.L_x_304:
[----:B------:R-:W-:Y:S05]  /*1cca0*/  BSYNC B1 ;  /* 0x0000000000017941 */ /* 0x000fea0003800000 */
.L_x_303:
        /* <DEDUP_REMOVED lines=13> */
.L_x_306:
[----:B------:R-:W-:Y:S05]  /*1cd80*/  BSYNC B1 ;  /* 0x0000000000017941 */ /* 0x000fea0003800000 */
.L_x_305:
        /* <DEDUP_REMOVED lines=13> */
.L_x_308:
[----:B------:R-:W-:Y:S05]  /*1ce60*/  BSYNC B1 ;  /* 0x0000000000017941 */ /* 0x000fea0003800000 */
.L_x_307:
        /* <DEDUP_REMOVED lines=14> */
.L_x_310:
[----:B------:R-:W-:Y:S05]  /*1cf50*/  BSYNC B1 ;  /* 0x0000000000017941 */ /* 0x000fea0003800000 */
.L_x_309:
        /* <DEDUP_REMOVED lines=14> */
.L_x_312:
[----:B------:R-:W-:Y:S05]  /*1d040*/  BSYNC B1 ;  /* 0x0000000000017941 */ /* 0x000fea0003800000 */
.L_x_311:
        /* <DEDUP_REMOVED lines=13> */
.L_x_314:
[----:B------:R-:W-:Y:S05]  /*1d120*/  BSYNC B1 ;  /* 0x0000000000017941 */ /* 0x000fea0003800000 */
.L_x_313:
        /* <DEDUP_REMOVED lines=13> */
.L_x_316:
[----:B------:R-:W-:Y:S05]  /*1d200*/  BSYNC B1 ;  /* 0x0000000000017941 */ /* 0x000fea0003800000 */
.L_x_315:
        /* <DEDUP_REMOVED lines=14> */
.L_x_318:
[----:B------:R-:W-:Y:S05]  /*1d2f0*/  BSYNC B1 ;  /* 0x0000000000017941 */ /* 0x000fea0003800000 */
.L_x_317:
        /* <DEDUP_REMOVED lines=14> */
.L_x_320:
[----:B------:R-:W-:Y:S05]  /*1d3e0*/  BSYNC B1 ;  /* 0x0000000000017941 */ /* 0x000fea0003800000 */
.L_x_319:
        /* <DEDUP_REMOVED lines=13> */
.L_x_322:
[----:B------:R-:W-:Y:S05]  /*1d4c0*/  BSYNC B1 ;  /* 0x0000000000017941 */ /* 0x000fea0003800000 */
.L_x_321:
        /* <DEDUP_REMOVED lines=13> */
.L_x_324:
[----:B------:R-:W-:Y:S05]  /*1d5a0*/  BSYNC B1 ;  /* 0x0000000000017941 */ /* 0x000fea0003800000 */
.L_x_323:
        /* <DEDUP_REMOVED lines=14> */
.L_x_326:
[----:B------:R-:W-:Y:S05]  /*1d690*/  BSYNC B1 ;  /* 0x0000000000017941 */ /* 0x000fea0003800000 */
.L_x_325:
        /* <DEDUP_REMOVED lines=14> */
.L_x_328:
[----:B------:R-:W-:Y:S05]  /*1d780*/  BSYNC B1 ;  /* 0x0000000000017941 */ /* 0x000fea0003800000 */
.L_x_327:
        /* <DEDUP_REMOVED lines=13> */
.L_x_330:
[----:B------:R-:W-:Y:S05]  /*1d860*/  BSYNC B1 ;  /* 0x0000000000017941 */ /* 0x000fea0003800000 */
.L_x_329:
        /* <DEDUP_REMOVED lines=13> */
.L_x_332:
[----:B------:R-:W-:Y:S05]  /*1d940*/  BSYNC B1 ;  /* 0x0000000000017941 */ /* 0x000fea0003800000 */
.L_x_331:
        /* <DEDUP_REMOVED lines=14> */
.L_x_334:
[----:B------:R-:W-:Y:S05]  /*1da30*/  BSYNC B1 ;  /* 0x0000000000017941 */ /* 0x000fea0003800000 */
.L_x_333:
        /* <DEDUP_REMOVED lines=14> */
.L_x_336:
[----:B------:R-:W-:Y:S05]  /*1db20*/  BSYNC B1 ;  /* 0x0000000000017941 */ /* 0x000fea0003800000 */
.L_x_335:
        /* <DEDUP_REMOVED lines=13> */
.L_x_338:
[----:B------:R-:W-:Y:S05]  /*1dc00*/  BSYNC B1 ;  /* 0x0000000000017941 */ /* 0x000fea0003800000 */
.L_x_337:
        /* <DEDUP_REMOVED lines=13> */
.L_x_340:
[----:B------:R-:W-:Y:S05]  /*1dce0*/  BSYNC B1 ;  /* 0x0000000000017941 */ /* 0x000fea0003800000 */
.L_x_339:
        /* <DEDUP_REMOVED lines=14> */
.L_x_342:
[----:B------:R-:W-:Y:S05]  /*1ddd0*/  BSYNC B1 ;  /* 0x0000000000017941 */ /* 0x000fea0003800000 */
.L_x_341:
        /* <DEDUP_REMOVED lines=14> */
.L_x_344:
[----:B------:R-:W-:Y:S05]  /*1dec0*/  BSYNC B1 ;  /* 0x0000000000017941 */ /* 0x000fea0003800000 */
.L_x_343:
        /* <DEDUP_REMOVED lines=13> */
.L_x_346:
[----:B------:R-:W-:Y:S05]  /*1dfa0*/  BSYNC B1 ;  /* 0x0000000000017941 */ /* 0x000fea0003800000 */
.L_x_345:
        /* <DEDUP_REMOVED lines=13> */
.L_x_348:
[----:B------:R-:W-:Y:S05]  /*1e080*/  BSYNC B1 ;  /* 0x0000000000017941 */ /* 0x000fea0003800000 */
.L_x_347:
        /* <DEDUP_REMOVED lines=14> */
.L_x_350:
[----:B------:R-:W-:Y:S05]  /*1e170*/  BSYNC B1 ;  /* 0x0000000000017941 */ /* 0x000fea0003800000 */
.L_x_349:
        /* <DEDUP_REMOVED lines=14> */
.L_x_352:
[----:B------:R-:W-:Y:S05]  /*1e260*/  BSYNC B1 ;  /* 0x0000000000017941 */ /* 0x000fea0003800000 */
.L_x_351:
        /* <DEDUP_REMOVED lines=13> */
.L_x_354:
[----:B------:R-:W-:Y:S05]  /*1e340*/  BSYNC B1 ;  /* 0x0000000000017941 */ /* 0x000fea0003800000 */
.L_x_353:
        /* <DEDUP_REMOVED lines=13> */
.L_x_356:
[----:B------:R-:W-:Y:S05]  /*1e420*/  BSYNC B1 ;  /* 0x0000000000017941 */ /* 0x000fea0003800000 */
.L_x_355:
        /* <DEDUP_REMOVED lines=14> */
.L_x_358:
[----:B------:R-:W-:Y:S05]  /*1e510*/  BSYNC B1 ;  /* 0x0000000000017941 */ /* 0x000fea0003800000 */
.L_x_357:
        /* <DEDUP_REMOVED lines=14> */
.L_x_360:
[----:B------:R-:W-:Y:S05]  /*1e600*/  BSYNC B1 ;  /* 0x0000000000017941 */ /* 0x000fea0003800000 */
.L_x_359:
        /* <DEDUP_REMOVED lines=13> */
.L_x_362:
[----:B------:R-:W-:Y:S05]  /*1e6e0*/  BSYNC B1 ;  /* 0x0000000000017941 */ /* 0x000fea0003800000 */
.L_x_361:
        /* <DEDUP_REMOVED lines=13> */
.L_x_364:
[----:B------:R-:W-:Y:S05]  /*1e7c0*/  BSYNC B1 ;  /* 0x0000000000017941 */ /* 0x000fea0003800000 */
.L_x_363:
        /* <DEDUP_REMOVED lines=14> */
.L_x_366:
[----:B------:R-:W-:Y:S05]  /*1e8b0*/  BSYNC B1 ;  /* 0x0000000000017941 */ /* 0x000fea0003800000 */
.L_x_365:
        /* <DEDUP_REMOVED lines=14> */
.L_x_368:
[----:B------:R-:W-:Y:S05]  /*1e9a0*/  BSYNC B1 ;  /* 0x0000000000017941 */ /* 0x000fea0003800000 */
.L_x_367:
        /* <DEDUP_REMOVED lines=13> */
.L_x_370:
[----:B------:R-:W-:Y:S05]  /*1ea80*/  BSYNC B1 ;  /* 0x0000000000017941 */ /* 0x000fea0003800000 */
.L_x_369:
        /* <DEDUP_REMOVED lines=13> */
.L_x_372:
[----:B------:R-:W-:Y:S05]  /*1eb60*/  BSYNC B1 ;  /* 0x0000000000017941 */ /* 0x000fea0003800000 */
.L_x_371:
        /* <DEDUP_REMOVED lines=14> */
.L_x_374:
[----:B------:R-:W-:Y:S05]  /*1ec50*/  BSYNC B1 ;  /* 0x0000000000017941 */ /* 0x000fea0003800000 */
.L_x_373:
        /* <DEDUP_REMOVED lines=14> */
.L_x_376:
[----:B------:R-:W-:Y:S05]  /*1ed40*/  BSYNC B1 ;  /* 0x0000000000017941 */ /* 0x000fea0003800000 */
.L_x_375:
        /* <DEDUP_REMOVED lines=13> */
.L_x_378:
[----:B------:R-:W-:Y:S05]  /*1ee20*/  BSYNC B1 ;  /* 0x0000000000017941 */ /* 0x000fea0003800000 */
.L_x_377:
        /* <DEDUP_REMOVED lines=13> */
.L_x_380:
[----:B------:R-:W-:Y:S05]  /*1ef00*/  BSYNC B1 ;  /* 0x0000000000017941 */ /* 0x000fea0003800000 */
.L_x_379:
        /* <DEDUP_REMOVED lines=14> */
.L_x_382:
[----:B------:R-:W-:Y:S05]  /*1eff0*/  BSYNC B1 ;  /* 0x0000000000017941 */ /* 0x000fea0003800000 */
.L_x_381:
        /* <DEDUP_REMOVED lines=14> */
.L_x_384:
[----:B------:R-:W-:Y:S05]  /*1f0e0*/  BSYNC B1 ;  /* 0x0000000000017941 */ /* 0x000fea0003800000 */
.L_x_383:
        /* <DEDUP_REMOVED lines=13> */
.L_x_386:
[----:B------:R-:W-:Y:S05]  /*1f1c0*/  BSYNC B1 ;  /* 0x0000000000017941 */ /* 0x000fea0003800000 */
.L_x_385:
        /* <DEDUP_REMOVED lines=13> */
.L_x_388:
[----:B------:R-:W-:Y:S05]  /*1f2a0*/  BSYNC B1 ;  /* 0x0000000000017941 */ /* 0x000fea0003800000 */
.L_x_387:
        /* <DEDUP_REMOVED lines=14> */
.L_x_390:
[----:B------:R-:W-:Y:S05]  /*1f390*/  BSYNC B1 ;  /* 0x0000000000017941 */ /* 0x000fea0003800000 */
.L_x_389:
        /* <DEDUP_REMOVED lines=14> */
.L_x_392:
[----:B------:R-:W-:Y:S05]  /*1f480*/  BSYNC B1 ;  /* 0x0000000000017941 */ /* 0x000fea0003800000 */
.L_x_391:
        /* <DEDUP_REMOVED lines=13> */
.L_x_394:
[----:B------:R-:W-:Y:S05]  /*1f560*/  BSYNC B1 ;  /* 0x0000000000017941 */ /* 0x000fea0003800000 */
.L_x_393:
        /* <DEDUP_REMOVED lines=13> */
.L_x_396:
[----:B------:R-:W-:Y:S05]  /*1f640*/  BSYNC B1 ;  /* 0x0000000000017941 */ /* 0x000fea0003800000 */
.L_x_395:
        /* <DEDUP_REMOVED lines=14> */
.L_x_398:
[----:B------:R-:W-:Y:S05]  /*1f730*/  BSYNC B1 ;  /* 0x0000000000017941 */ /* 0x000fea0003800000 */
.L_x_397:
        /* <DEDUP_REMOVED lines=14> */
.L_x_400:
[----:B------:R-:W-:Y:S05]  /*1f820*/  BSYNC B1 ;  /* 0x0000000000017941 */ /* 0x000fea0003800000 */
.L_x_399:
        /* <DEDUP_REMOVED lines=13> */
.L_x_402:
[----:B------:R-:W-:Y:S05]  /*1f900*/  BSYNC B1 ;  /* 0x0000000000017941 */ /* 0x000fea0003800000 */
.L_x_401:
        /* <DEDUP_REMOVED lines=13> */
.L_x_404:
[----:B------:R-:W-:Y:S05]  /*1f9e0*/  BSYNC B1 ;  /* 0x0000000000017941 */ /* 0x000fea0003800000 */
.L_x_403:
        /* <DEDUP_REMOVED lines=14> */
.L_x_406:
[----:B------:R-:W-:Y:S05]  /*1fad0*/  BSYNC B1 ;  /* 0x0000000000017941 */ /* 0x000fea0003800000 */
.L_x_405:
        /* <DEDUP_REMOVED lines=14> */
.L_x_408:
[----:B------:R-:W-:Y:S05]  /*1fbc0*/  BSYNC B1 ;  /* 0x0000000000017941 */ /* 0x000fea0003800000 */
.L_x_407:
        /* <DEDUP_REMOVED lines=13> */
.L_x_410:
[----:B------:R-:W-:Y:S05]  /*1fca0*/  BSYNC B1 ;  /* 0x0000000000017941 */ /* 0x000fea0003800000 */
.L_x_409:
        /* <DEDUP_REMOVED lines=13> */
.L_x_412:
[----:B------:R-:W-:Y:S05]  /*1fd80*/  BSYNC B1 ;  /* 0x0000000000017941 */ /* 0x000fea0003800000 */
.L_x_411:
        /* <DEDUP_REMOVED lines=14> */
.L_x_414:
[----:B------:R-:W-:Y:S05]  /*1fe70*/  BSYNC B1 ;  /* 0x0000000000017941 */ /* 0x000fea0003800000 */
.L_x_413:
        /* <DEDUP_REMOVED lines=14> */
.L_x_416:
[----:B------:R-:W-:Y:S05]  /*1ff60*/  BSYNC B1 ;  /* 0x0000000000017941 */ /* 0x000fea0003800000 */
.L_x_415:
        /* <DEDUP_REMOVED lines=13> */
.L_x_418:
[----:B------:R-:W-:Y:S05]  /*20040*/  BSYNC B1 ;  /* 0x0000000000017941 */ /* 0x000fea0003800000 */
.L_x_417:
        /* <DEDUP_REMOVED lines=13> */
.L_x_420:
[----:B------:R-:W-:Y:S05]  /*20120*/  BSYNC B1 ;  /* 0x0000000000017941 */ /* 0x000fea0003800000 */
.L_x_419:
        /* <DEDUP_REMOVED lines=14> */
.L_x_422:
[----:B------:R-:W-:Y:S05]  /*20210*/  BSYNC B1 ;  /* 0x0000000000017941 */ /* 0x000fea0003800000 */
.L_x_421:
        /* <DEDUP_REMOVED lines=14> */
.L_x_424:
[----:B------:R-:W-:Y:S05]  /*20300*/  BSYNC B1 ;  /* 0x0000000000017941 */ /* 0x000fea0003800000 */
.L_x_423:
        /* <DEDUP_REMOVED lines=13> */
.L_x_426:
[----:B------:R-:W-:Y:S05]  /*203e0*/  BSYNC B1 ;  /* 0x0000000000017941 */ /* 0x000fea0003800000 */
.L_x_425:
        /* <DEDUP_REMOVED lines=13> */
.L_x_428:
[----:B------:R-:W-:Y:S05]  /*204c0*/  BSYNC B1 ;  /* 0x0000000000017941 */ /* 0x000fea0003800000 */
.L_x_427:
        /* <DEDUP_REMOVED lines=14> */
.L_x_430:
[----:B------:R-:W-:Y:S05]  /*205b0*/  BSYNC B1 ;  /* 0x0000000000017941 */ /* 0x000fea0003800000 */
.L_x_429:
        /* <DEDUP_REMOVED lines=14> */
.L_x_432:
[----:B------:R-:W-:Y:S05]  /*206a0*/  BSYNC B1 ;  /* 0x0000000000017941 */ /* 0x000fea0003800000 */
.L_x_431:
        /* <DEDUP_REMOVED lines=13> */
.L_x_434:
[----:B------:R-:W-:Y:S05]  /*20780*/  BSYNC B1 ;  /* 0x0000000000017941 */ /* 0x000fea0003800000 */
.L_x_433:
        /* <DEDUP_REMOVED lines=13> */
.L_x_436:
[----:B------:R-:W-:Y:S05]  /*20860*/  BSYNC B1 ;  /* 0x0000000000017941 */ /* 0x000fea0003800000 */
.L_x_435:
        /* <DEDUP_REMOVED lines=14> */
.L_x_438:
[----:B------:R-:W-:Y:S05]  /*20950*/  BSYNC B1 ;  /* 0x0000000000017941 */ /* 0x000fea0003800000 */
.L_x_437:
        /* <DEDUP_REMOVED lines=14> */
.L_x_440:
[----:B------:R-:W-:Y:S05]  /*20a40*/  BSYNC B1 ;  /* 0x0000000000017941 */ /* 0x000fea0003800000 */
.L_x_439:
        /* <DEDUP_REMOVED lines=13> */
.L_x_442:
[----:B------:R-:W-:Y:S05]  /*20b20*/  BSYNC B1 ;  /* 0x0000000000017941 */ /* 0x000fea0003800000 */
.L_x_441:
        /* <DEDUP_REMOVED lines=13> */
.L_x_444:
[----:B------:R-:W-:Y:S05]  /*20c00*/  BSYNC B1 ;  /* 0x0000000000017941 */ /* 0x000fea0003800000 */
.L_x_443:
        /* <DEDUP_REMOVED lines=14> */
.L_x_446:
[----:B------:R-:W-:Y:S05]  /*20cf0*/  BSYNC B1 ;  /* 0x0000000000017941 */ /* 0x000fea0003800000 */
.L_x_445:
        /* <DEDUP_REMOVED lines=14> */
.L_x_448:
[----:B------:R-:W-:Y:S05]  /*20de0*/  BSYNC B1 ;  /* 0x0000000000017941 */ /* 0x000fea0003800000 */
.L_x_447:
        /* <DEDUP_REMOVED lines=13> */
.L_x_450:
[----:B------:R-:W-:Y:S05]  /*20ec0*/  BSYNC B1 ;  /* 0x0000000000017941 */ /* 0x000fea0003800000 */
.L_x_449:
        /* <DEDUP_REMOVED lines=13> */
.L_x_452:
[----:B------:R-:W-:Y:S05]  /*20fa0*/  BSYNC B1 ;  /* 0x0000000000017941 */ /* 0x000fea0003800000 */
.L_x_451:
        /* <DEDUP_REMOVED lines=14> */
.L_x_454:
[----:B------:R-:W-:Y:S05]  /*21090*/  BSYNC B1 ;  /* 0x0000000000017941 */ /* 0x000fea0003800000 */
.L_x_453:
        /* <DEDUP_REMOVED lines=14> */
.L_x_456:
[----:B------:R-:W-:Y:S05]  /*21180*/  BSYNC B1 ;  /* 0x0000000000017941 */ /* 0x000fea0003800000 */
.L_x_455:
        /* <DEDUP_REMOVED lines=13> */
.L_x_458:
[----:B------:R-:W-:Y:S05]  /*21260*/  BSYNC B1 ;  /* 0x0000000000017941 */ /* 0x000fea0003800000 */
.L_x_457:
        /* <DEDUP_REMOVED lines=13> */
.L_x_460:
[----:B------:R-:W-:Y:S05]  /*21340*/  BSYNC B1 ;  /* 0x0000000000017941 */ /* 0x000fea0003800000 */
.L_x_459:
        /* <DEDUP_REMOVED lines=14> */
.L_x_462:
[----:B------:R-:W-:Y:S05]  /*21430*/  BSYNC B1 ;  /* 0x0000000000017941 */ /* 0x000fea0003800000 */
.L_x_461:
        /* <DEDUP_REMOVED lines=14> */
.L_x_464:
[----:B------:R-:W-:Y:S05]  /*21520*/  BSYNC B1 ;  /* 0x0000000000017941 */ /* 0x000fea0003800000 */
.L_x_463:
        /* <DEDUP_REMOVED lines=13> */
.L_x_466:
[----:B------:R-:W-:Y:S05]  /*21600*/  BSYNC B1 ;  /* 0x0000000000017941 */ /* 0x000fea0003800000 */
.L_x_465:
        /* <DEDUP_REMOVED lines=13> */
.L_x_468:
[----:B------:R-:W-:Y:S05]  /*216e0*/  BSYNC B1 ;  /* 0x0000000000017941 */ /* 0x000fea0003800000 */
.L_x_467:
        /* <DEDUP_REMOVED lines=14> */
.L_x_470:
[----:B------:R-:W-:Y:S05]  /*217d0*/  BSYNC B1 ;  /* 0x0000000000017941 */ /* 0x000fea0003800000 */
.L_x_469:
        /* <DEDUP_REMOVED lines=14> */
.L_x_472:
[----:B------:R-:W-:Y:S05]  /*218c0*/  BSYNC B1 ;  /* 0x0000000000017941 */ /* 0x000fea0003800000 */
.L_x_471:
        /* <DEDUP_REMOVED lines=13> */
.L_x_474:
[----:B------:R-:W-:Y:S05]  /*219a0*/  BSYNC B1 ;  /* 0x0000000000017941 */ /* 0x000fea0003800000 */
.L_x_473:
        /* <DEDUP_REMOVED lines=13> */
.L_x_476:
[----:B------:R-:W-:Y:S05]  /*21a80*/  BSYNC B1 ;  /* 0x0000000000017941 */ /* 0x000fea0003800000 */
.L_x_475:
        /* <DEDUP_REMOVED lines=14> */
.L_x_478:
[----:B------:R-:W-:Y:S05]  /*21b70*/  BSYNC B1 ;  /* 0x0000000000017941 */ /* 0x000fea0003800000 */
.L_x_477:
        /* <DEDUP_REMOVED lines=14> */
.L_x_480:
[----:B------:R-:W-:Y:S05]  /*21c60*/  BSYNC B1 ;  /* 0x0000000000017941 */ /* 0x000fea0003800000 */
.L_x_479:
        /* <DEDUP_REMOVED lines=13> */
.L_x_482:
[----:B------:R-:W-:Y:S05]  /*21d40*/  BSYNC B1 ;  /* 0x0000000000017941 */ /* 0x000fea0003800000 */
.L_x_481:
        /* <DEDUP_REMOVED lines=13> */
.L_x_484:
[----:B------:R-:W-:Y:S05]  /*21e20*/  BSYNC B1 ;  /* 0x0000000000017941 */ /* 0x000fea0003800000 */
.L_x_483:
        /* <DEDUP_REMOVED lines=14> */
.L_x_486:
[----:B------:R-:W-:Y:S05]  /*21f10*/  BSYNC B1 ;  /* 0x0000000000017941 */ /* 0x000fea0003800000 */
.L_x_485:
        /* <DEDUP_REMOVED lines=14> */
.L_x_488:
[----:B------:R-:W-:Y:S05]  /*22000*/  BSYNC B1 ;  /* 0x0000000000017941 */ /* 0x000fea0003800000 */
.L_x_487:
        /* <DEDUP_REMOVED lines=13> */
.L_x_490:
[----:B------:R-:W-:Y:S05]  /*220e0*/  BSYNC B1 ;  /* 0x0000000000017941 */ /* 0x000fea0003800000 */
.L_x_489:
        /* <DEDUP_REMOVED lines=13> */
.L_x_492:
[----:B------:R-:W-:Y:S05]  /*221c0*/  BSYNC B1 ;  /* 0x0000000000017941 */ /* 0x000fea0003800000 */
.L_x_491:
        /* <DEDUP_REMOVED lines=14> */
.L_x_494:
[----:B------:R-:W-:Y:S05]  /*222b0*/  BSYNC B1 ;  /* 0x0000000000017941 */ /* 0x000fea0003800000 */
.L_x_493:
        /* <DEDUP_REMOVED lines=14> */
.L_x_496:
[----:B------:R-:W-:Y:S05]  /*223a0*/  BSYNC B1 ;  /* 0x0000000000017941 */ /* 0x000fea0003800000 */
.L_x_495:
        /* <DEDUP_REMOVED lines=13> */
.L_x_498:
[----:B------:R-:W-:Y:S05]  /*22480*/  BSYNC B1 ;  /* 0x0000000000017941 */ /* 0x000fea0003800000 */
.L_x_497:
        /* <DEDUP_REMOVED lines=13> */
.L_x_500:
[----:B------:R-:W-:Y:S05]  /*22560*/  BSYNC B1 ;  /* 0x0000000000017941 */ /* 0x000fea0003800000 */
.L_x_499:
        /* <DEDUP_REMOVED lines=14> */
.L_x_502:
[----:B------:R-:W-:Y:S05]  /*22650*/  BSYNC B1 ;  /* 0x0000000000017941 */ /* 0x000fea0003800000 */
.L_x_501:
        /* <DEDUP_REMOVED lines=14> */
.L_x_504:
[----:B------:R-:W-:Y:S05]  /*22740*/  BSYNC B1 ;  /* 0x0000000000017941 */ /* 0x000fea0003800000 */
.L_x_503:
        /* <DEDUP_REMOVED lines=13> */
.L_x_506:
[----:B------:R-:W-:Y:S05]  /*22820*/  BSYNC B1 ;  /* 0x0000000000017941 */ /* 0x000fea0003800000 */
.L_x_505:
        /* <DEDUP_REMOVED lines=13> */
.L_x_508:
[----:B------:R-:W-:Y:S05]  /*22900*/  BSYNC B1 ;  /* 0x0000000000017941 */ /* 0x000fea0003800000 */
.L_x_507:
        /* <DEDUP_REMOVED lines=14> */
.L_x_510:
[----:B------:R-:W-:Y:S05]  /*229f0*/  BSYNC B1 ;  /* 0x0000000000017941 */ /* 0x000fea0003800000 */
.L_x_509:
        /* <DEDUP_REMOVED lines=14> */
.L_x_512:
[----:B------:R-:W-:Y:S05]  /*22ae0*/  BSYNC B1 ;  /* 0x0000000000017941 */ /* 0x000fea0003800000 */
.L_x_511:
        /* <DEDUP_REMOVED lines=13> */
.L_x_514:
[----:B------:R-:W-:Y:S05]  /*22bc0*/  BSYNC B1 ;  /* 0x0000000000017941 */ /* 0x000fea0003800000 */
.L_x_513:
        /* <DEDUP_REMOVED lines=13> */
.L_x_516:
[----:B------:R-:W-:Y:S05]  /*22ca0*/  BSYNC B1 ;  /* 0x0000000000017941 */ /* 0x000fea0003800000 */
.L_x_515:
        /* <DEDUP_REMOVED lines=14> */
.L_x_518:
[----:B------:R-:W-:Y:S05]  /*22d90*/  BSYNC B1 ;  /* 0x0000000000017941 */ /* 0x000fea0003800000 */
.L_x_517:
        /* <DEDUP_REMOVED lines=14> */
.L_x_520:
[----:B------:R-:W-:Y:S05]  /*22e80*/  BSYNC B1 ;  /* 0x0000000000017941 */ /* 0x000fea0003800000 */
.L_x_519:
        /* <DEDUP_REMOVED lines=13> */
.L_x_522:
[----:B------:R-:W-:Y:S05]  /*22f60*/  BSYNC B1 ;  /* 0x0000000000017941 */ /* 0x000fea0003800000 */
.L_x_521:
        /* <DEDUP_REMOVED lines=13> */
.L_x_524:
[----:B------:R-:W-:Y:S05]  /*23040*/  BSYNC B1 ;  /* 0x0000000000017941 */ /* 0x000fea0003800000 */
.L_x_523:
        /* <DEDUP_REMOVED lines=14> */
.L_x_526:
[----:B------:R-:W-:Y:S05]  /*23130*/  BSYNC B1 ;  /* 0x0000000000017941 */ /* 0x000fea0003800000 */
.L_x_525:
        /* <DEDUP_REMOVED lines=14> */
.L_x_528:
[----:B------:R-:W-:Y:S05]  /*23220*/  BSYNC B1 ;  /* 0x0000000000017941 */ /* 0x000fea0003800000 */
.L_x_527:
        /* <DEDUP_REMOVED lines=13> */
.L_x_530:
[----:B------:R-:W-:Y:S05]  /*23300*/  BSYNC B1 ;  /* 0x0000000000017941 */ /* 0x000fea0003800000 */
.L_x_529:
        /* <DEDUP_REMOVED lines=13> */
.L_x_532:
[----:B------:R-:W-:Y:S05]  /*233e0*/  BSYNC B1 ;  /* 0x0000000000017941 */ /* 0x000fea0003800000 */
.L_x_531:
        /* <DEDUP_REMOVED lines=14> */
.L_x_534:
[----:B------:R-:W-:Y:S05]  /*234d0*/  BSYNC B1 ;  /* 0x0000000000017941 */ /* 0x000fea0003800000 */
.L_x_533:
        /* <DEDUP_REMOVED lines=14> */
.L_x_536:
[----:B------:R-:W-:Y:S05]  /*235c0*/  BSYNC B1 ;  /* 0x0000000000017941 */ /* 0x000fea0003800000 */
.L_x_535:
        /* <DEDUP_REMOVED lines=13> */
.L_x_538:
[----:B------:R-:W-:Y:S05]  /*236a0*/  BSYNC B1 ;  /* 0x0000000000017941 */ /* 0x000fea0003800000 */
.L_x_537:
        /* <DEDUP_REMOVED lines=13> */
.L_x_540:
[----:B------:R-:W-:Y:S05]  /*23780*/  BSYNC B1 ;  /* 0x0000000000017941 */ /* 0x000fea0003800000 */
.L_x_539:
        /* <DEDUP_REMOVED lines=14> */
.L_x_542:
[----:B------:R-:W-:Y:S05]  /*23870*/  BSYNC B1 ;  /* 0x0000000000017941 */ /* 0x000fea0003800000 */
.L_x_541:
        /* <DEDUP_REMOVED lines=14> */
.L_x_544:
[----:B------:R-:W-:Y:S05]  /*23960*/  BSYNC B1 ;  /* 0x0000000000017941 */ /* 0x000fea0003800000 */
.L_x_543:
        /* <DEDUP_REMOVED lines=13> */
.L_x_546:
[----:B------:R-:W-:Y:S05]  /*23a40*/  BSYNC B1 ;  /* 0x0000000000017941 */ /* 0x000fea0003800000 */
.L_x_545:
[----:B----4-:R-:W4:Y:S01]  /*23a50*/  LDL.LU R5, [R1+0x448] ;  /* 0x0004480001057983 */ /* 0x010f220000300800 */
[----:B-----5:R-:W-:Y:S01]  /*23a60*/  LOP3.LUT R4, R4, 0xff, RZ, 0xc0, !PT ;  /* 0x000000ff04047812 */ /* 0x020fe200078ec0ff */
[----:B------:R-:W-:Y:S01]  /*23a70*/  BSSY B1, `(.L_x_547) ;  /* 0x000000b000017945 */ /* 0x000fe20003800000 */
[----:B------:R-:W-:Y:S02]  /*23a80*/  ISETP.LT.OR P1, PT, R0, 0x9, !P1 ;  /* 0x000000090000780c */ /* 0x000fe40004f21670 */
[----:B------:R-:W-:Y:S02]  /*23a90*/  F2FP.F16.E4M3.UNPACK_B R4, R4 ;  /* 0x00000004ff04723e */ /* 0x000fe400020006ff */
[----:B------:R-:W-:-:S03]  /*23aa0*/  PRMT R0, RZ, 0x7610, R0 ;  /* 0x00007610ff007816 */ /* 0x000fc60000000000 */
[----:B------:R-:W-:-:S05]  /*23ab0*/  HADD2.F32 R4, -RZ, R4.H0_H0 ;  /* 0x20000004ff047230 */ /* 0x000fca0000004100 */
[----:B------:R-:W-:-:S04]  /*23ac0*/  FMUL R4, R4, UR18 ;  /* 0x0000001204047c20 */ /* 0x000fc80008400000 */
[----:B----4-:R-:W-:-:S05]  /*23ad0*/  FFMA R4, R5, UR19, R4 ;  /* 0x0000001305047c23 */ /* 0x010fca0008000004 */
[----:B------:R-:W-:-:S05]  /*23ae0*/  F2FP.SATFINITE.E4M3.F32.PACK_AB_MERGE_C R5, RZ, R4, RZ ;  /* 0x00000004ff05723e */ /* 0x000fca00048070ff */
[----:B------:R4:W-:Y:S01]  /*23af0*/  @!P0 STG.E.U8 desc[UR28][R26.64+0x1f8], R5 ;  /* 0x0001f8051a008986 */ /* 0x0009e2000c10111c */
[----:B------:R-:W-:Y:S05]  /*23b00*/  @P1 BRA `(.L_x_548) ;  /* 0x0000000000041947 */ /* 0x000fea0003800000 */
[----:B------:R0:W5:Y:S02]  /*23b10*/  LDG.E.U8 R0, desc[UR28][R2.64+0x1f9] ;  /* 0x0001f91c02007981 */ /* 0x000164000c1e1100 */
.L_x_548:
[----:B------:R-:W-:Y:S05]  /*23b20*/  BSYNC B1 ;  /* 0x0000000000017941 */ /* 0x000fea0003800000 */
.L_x_547:
[----:B------:R-:W-:Y:S05]  /*23b30*/  @P1 BRA `(.L_x_549) ;  /* 0x0000005000741947 */ /* 0x000fea0003800000 */
[----:B0-23--:R-:W2:Y:S01]  /*23b40*/  LDL.LU R2, [R1+0x44c] ;  /* 0x00044c0001027983 */ /* 0x00dea20000300800 */
[----:B-----5:R-:W-:-:S04]  /*23b50*/  LOP3.LUT R0, R0, 0xff, RZ, 0xc0, !PT ;  /* 0x000000ff00007812 */ /* 0x020fc800078ec0ff */
[----:B------:R-:W-:-:S05]  /*23b60*/  F2FP.F16.E4M3.UNPACK_B R0, R0 ;  /* 0x00000000ff00723e */ /* 0x000fca00020006ff */
[----:B------:R-:W-:-:S05]  /*23b70*/  HADD2.F32 R0, -RZ, R0.H0_H0 ;  /* 0x20000000ff007230 */ /* 0x000fca0000004100 */
[----:B------:R-:W-:-:S04]  /*23b80*/  FMUL R0, R0, UR18 ;  /* 0x0000001200007c20 */ /* 0x000fc80008400000 */
[----:B--2---:R-:W-:-:S05]  /*23b90*/  FFMA R0, R2, UR19, R0 ;  /* 0x0000001302007c23 */ /* 0x004fca0008000000 */
[----:B------:R-:W-:-:S05]  /*23ba0*/  F2FP.SATFINITE.E4M3.F32.PACK_AB_MERGE_C R3, RZ, R0, RZ ;  /* 0x00000000ff03723e */ /* 0x000fca00048070ff */
[----:B------:R0:W-:Y:S01]  /*23bb0*/  STG.E.U8 desc[UR28][R26.64+0x1f9], R3 ;  /* 0x0001f9031a007986 */ /* 0x0001e2000c10111c */
[----:B------:R-:W-:Y:S05]  /*23bc0*/  BRA `(.L_x_549) ;  /* 0x0000005000507947 */ /* 0x000fea0003800000 */
.L_x_36:
[----:B------:R-:W-:Y:S01]  /*23bd0*/  ISETP.GE.AND P0, PT, R30, 0x1, PT ;  /* 0x000000011e00780c */ /* 0x000fe20003f06270 */
[----:B-----5:R-:W-:Y:S01]  /*23be0*/  FMUL R2, R2, UR19 ;  /* 0x0000001302027c20 */ /* 0x020fe20008400000 */
[----:B------:R-:W2:Y:S02]  /*23bf0*/  LDL.LU R31, [R1+0x200] ;  /* 0x00020000011f7983 */ /* 0x000ea40000300800 */
[C---:B------:R-:W-:Y:S02]  /*23c00*/  ISETP.LT.OR P1, PT, R0.reuse, 0x1, !P0 ;  /* 0x000000010000780c */ /* 0x040fe40004721670 */
[----:B------:R-:W-:Y:S01]  /*23c10*/  F2FP.SATFINITE.E4M3.F32.PACK_AB_MERGE_C R2, RZ, R2, RZ ;  /* 0x00000002ff02723e */ /* 0x000fe200048070ff */
[----:B------:R-:W-:Y:S01]  /*23c20*/  FMUL R3, R3, UR19 ;  /* 0x0000001303037c20 */ /* 0x000fe20008400000 */
[----:B------:R-:W-:Y:S01]  /*23c30*/  ISETP.LT.OR P0, PT, R0, 0x9, !P0 ;  /* 0x000000090000780c */ /* 0x000fe20004701670 */
[----:B------:R-:W-:Y:S01]  /*23c40*/  FMUL R4, R4, UR19 ;  /* 0x0000001304047c20 */ /* 0x000fe20008400000 */
[----:B------:R-:W-:Y:S01]  /*23c50*/  FMUL R5, R5, UR19 ;  /* 0x0000001305057c20 */ /* 0x000fe20008400000 */
[----:B------:R-:W-:Y:S01]  /*23c60*/  FMUL R6, R6, UR19 ;  /* 0x0000001306067c20 */ /* 0x000fe20008400000 */
[----:B------:R-:W-:Y:S01]  /*23c70*/  FMUL R7, R7, UR19 ;  /* 0x0000001307077c20 */ /* 0x000fe20008400000 */
[----:B------:R-:W-:Y:S01]  /*23c80*/  FMUL R8, R8, UR19 ;  /* 0x0000001308087c20 */ /* 0x000fe20008400000 */
[----:B------:R-:W-:Y:S01]  /*23c90*/  FMUL R9, R9, UR19 ;  /* 0x0000001309097c20 */ /* 0x000fe20008400000 */
[----:B------:R-:W-:Y:S01]  /*23ca0*/  FMUL R10, R10, UR19 ;  /* 0x000000130a0a7c20 */ /* 0x000fe20008400000 */
[----:B------:R-:W-:Y:S01]  /*23cb0*/  FMUL R11, R11, UR19 ;  /* 0x000000130b0b7c20 */ /* 0x000fe20008400000 */
[----:B------:R-:W-:Y:S01]  /*23cc0*/  @!P1 STG.E.U8 desc[UR28][R24.64], R2 ;  /* 0x0000000218009986 */ /* 0x000fe2000c10111c */
[----:B------:R-:W-:Y:S01]  /*23cd0*/  ISETP.GE.AND P1, PT, R30, 0x2, PT ;  /* 0x000000021e00780c */ /* 0x000fe20003f26270 */
[----:B------:R-:W-:Y:S01]  /*23ce0*/  FMUL R13, R13, UR19 ;  /* 0x000000130d0d7c20 */ /* 0x000fe20008400000 */
[----:B------:R-:W-:Y:S01]  /*23cf0*/  FMUL R12, R12, UR19 ;  /* 0x000000130c0c7c20 */ /* 0x000fe20008400000 */
[----:B------:R-:W-:Y:S01]  /*23d00*/  FMUL R14, R14, UR19 ;  /* 0x000000130e0e7c20 */ /* 0x000fe20008400000 */
[----:B------:R-:W-:Y:S01]  /*23d10*/  ISETP.LT.OR P2, PT, R0, 0x1, !P1 ;  /* 0x000000010000780c */ /* 0x000fe20004f41670 */
[----:B------:R-:W-:Y:S01]  /*23d20*/  FMUL R15, R15, UR19 ;  /* 0x000000130f0f7c20 */ /* 0x000fe20008400000 */
[----:B------:R-:W-:Y:S01]  /*23d30*/  F2FP.SATFINITE.E4M3.F32.PACK_AB_MERGE_C R3, RZ, R3, RZ ;  /* 0x00000003ff03723e */ /* 0x000fe200048070ff */
[----:B------:R-:W-:Y:S01]  /*23d40*/  FMUL R16, R16, UR19 ;  /* 0x0000001310107c20 */ /* 0x000fe20008400000 */
[----:B------:R-:W-:Y:S01]  /*23d50*/  F2FP.SATFINITE.E4M3.F32.PACK_AB_MERGE_C R4, RZ, R4, RZ ;  /* 0x00000004ff04723e */ /* 0x000fe200048070ff */
[----:B------:R-:W-:Y:S01]  /*23d60*/  FMUL R17, R17, UR19 ;  /* 0x0000001311117c20 */ /* 0x000fe20008400000 */
[----:B------:R-:W-:Y:S01]  /*23d70*/  FMUL R19, R19, UR19 ;  /* 0x0000001313137c20 */ /* 0x000fe20008400000 */
[----:B------:R-:W-:Y:S01]  /*23d80*/  FMUL R18, R18, UR19 ;  /* 0x0000001312127c20 */ /* 0x000fe20008400000 */
[----:B------:R-:W-:Y:S01]  /*23d90*/  FMUL R20, R20, UR19 ;  /* 0x0000001314147c20 */ /* 0x000fe20008400000 */
[----:B------:R-:W3:Y:S04]  /*23da0*/  LDL.LU R34, [R1+0x204] ;  /* 0x0002040001227983 */ /* 0x000ee80000300800 */
[----:B------:R0:W-:Y:S04]  /*23db0*/  @!P2 STG.E.U8 desc[UR28][R24.64+0x1], R3 ;  /* 0x000001031800a986 */ /* 0x0001e8000c10111c */
[----:B------:R-:W-:Y:S01]  /*23dc0*/  @!P0 STG.E.U8 desc[UR28][R26.64], R4 ;  /* 0x000000041a008986 */ /* 0x000fe2000c10111c */
[----:B------:R-:W-:-:S02]  /*23dd0*/  ISETP.LT.OR P0, PT, R0, 0x9, !P1 ;  /* 0x000000090000780c */ /* 0x000fc40004f01670 */
[----:B------:R-:W-:Y:S01]  /*23de0*/  F2FP.SATFINITE.E4M3.F32.PACK_AB_MERGE_C R5, RZ, R5, RZ ;  /* 0x00000005ff05723e */ /* 0x000fe200048070ff */
[----:B------:R-:W4:Y:S01]  /*23df0*/  LDL.LU R29, [R1+0x208] ;  /* 0x00020800011d7983 */ /* 0x000f220000300800 */
[----:B------:R-:W-:Y:S02]  /*23e00*/  ISETP.GE.AND P1, PT, R30, 0x9, PT ;  /* 0x000000091e00780c */ /* 0x000fe40003f26270 */
[----:B------:R-:W-:Y:S01]  /*23e10*/  F2FP.SATFINITE.E4M3.F32.PACK_AB_MERGE_C R6, RZ, R6, RZ ;  /* 0x00000006ff06723e */ /* 0x000fe200048070ff */
[----:B------:R-:W3:Y:S01]  /*23e20*/  LDL.LU R33, [R1+0x20c] ;  /* 0x00020c0001217983 */ /* 0x000ee20000300800 */
[----:B------:R-:W-:-:S05]  /*23e30*/  ISETP.LT.OR P2, PT, R0, 0x1, !P1 ;  /* 0x000000010000780c */ /* 0x000fca0004f41670 */
[----:B------:R1:W-:Y:S01]  /*23e40*/  @!P0 STG.E.U8 desc[UR28][R26.64+0x1], R5 ;  /* 0x000001051a008986 */ /* 0x0003e2000c10111c */
[----:B------:R-:W-:Y:S02]  /*23e50*/  ISETP.GE.AND P0, PT, R30, 0xa, PT ;  /* 0x0000000a1e00780c */ /* 0x000fe40003f06270 */
[----:B------:R-:W-:Y:S01]  /*23e60*/  F2FP.SATFINITE.E4M3.F32.PACK_AB_MERGE_C R7, RZ, R7, RZ ;  /* 0x00000007ff07723e */ /* 0x000fe200048070ff */
[----:B------:R-:W3:Y:S01]  /*23e70*/  LDL.LU R28, [R1+0x210] ;  /* 0x00021000011c7983 */ /* 0x000ee20000300800 */
[C---:B------:R-:W-:Y:S02]  /*23e80*/  ISETP.LT.OR P4, PT, R0.reuse, 0x1, !P0 ;  /* 0x000000010000780c */ /* 0x040fe40004781670 */
[C---:B------:R-:W-:Y:S01]  /*23e90*/  ISETP.LT.OR P1, PT, R0.reuse, 0x9, !P1 ;  /* 0x000000090000780c */ /* 0x040fe20004f21670 */
[----:B------:R-:W-:Y:S01]  /*23ea0*/  @!P2 STG.E.U8 desc[UR28][R24.64+0x8], R6 ;  /* 0x000008061800a986 */ /* 0x000fe2000c10111c */
[----:B------:R-:W-:Y:S02]  /*23eb0*/  ISETP.LT.OR P0, PT, R0, 0x9, !P0 ;  /* 0x000000090000780c */ /* 0x000fe40004701670 */
[----:B------:R-:W-:Y:S01]  /*23ec0*/  ISETP.GE.AND P2, PT, R30, 0x11, PT ;  /* 0x000000111e00780c */ /* 0x000fe20003f46270 */
[----:B------:R-:W-:Y:S01]  /*23ed0*/  FMUL R21, R21, UR19 ;  /* 0x0000001315157c20 */ /* 0x000fe20008400000 */
[----:B------:R-:W-:Y:S01]  /*23ee0*/  F2FP.SATFINITE.E4M3.F32.PACK_AB_MERGE_C R8, RZ, R8, RZ ;  /* 0x00000008ff08723e */ /* 0x000fe200048070ff */
[----:B------:R-:W-:Y:S01]  /*23ef0*/  FMUL R22, R22, UR19 ;  /* 0x0000001316167c20 */ /* 0x000fe20008400000 */
[----:B------:R-:W-:Y:S01]  /*23f00*/  F2FP.SATFINITE.E4M3.F32.PACK_AB_MERGE_C R9, RZ, R9, RZ ;  /* 0x00000009ff09723e */ /* 0x000fe200048070ff */
[----:B------:R-:W-:Y:S01]  /*23f10*/  FMUL R23, R23, UR19 ;  /* 0x0000001317177c20 */ /* 0x000fe20008400000 */
[----:B------:R-:W-:Y:S01]  /*23f20*/  F2FP.SATFINITE.E4M3.F32.PACK_AB_MERGE_C R10, RZ, R10, RZ ;  /* 0x0000000aff0a723e */ /* 0x000fe200048070ff */
[----:B------:R-:W-:Y:S01]  /*23f30*/  @!P4 STG.E.U8 desc[UR28][R24.64+0x9], R7 ;  /* 0x000009071800c986 */ /* 0x000fe2000c10111c */
[----:B------:R-:W-:-:S03]  /*23f40*/  ISETP.LT.OR P4, PT, R0, 0x1, !P2 ;  /* 0x000000010000780c */ /* 0x000fc60005781670 */
[----:B------:R-:W-:Y:S01]  /*23f50*/  @!P1 STG.E.U8 desc[UR28][R26.64+0x8], R8 ;  /* 0x000008081a009986 */ /* 0x000fe2000c10111c */
[----:B------:R-:W-:-:S03]  /*23f60*/  ISETP.GE.AND P1, PT, R30, 0x12, PT ;  /* 0x000000121e00780c */ /* 0x000fc60003f26270 */
[----:B------:R-:W-:Y:S01]  /*23f70*/  @!P0 STG.E.U8 desc[UR28][R26.64+0x9], R9 ;  /* 0x000009091a008986 */ /* 0x000fe2000c10111c */
[C---:B------:R-:W-:Y:S02]  /*23f80*/  ISETP.LT.OR P5, PT, R0.reuse, 0x1, !P1 ;  /* 0x000000010000780c */ /* 0x040fe40004fa1670 */
[----:B------:R-:W-:Y:S01]  /*23f90*/  ISETP.LT.OR P0, PT, R0, 0x9, !P2 ;  /* 0x000000090000780c */ /* 0x000fe20005701670 */
[----:B------:R-:W-:Y:S01]  /*23fa0*/  FMUL R152, R152, UR19 ;  /* 0x0000001398987c20 */ /* 0x000fe20008400000 */
[----:B------:R-:W-:Y:S01]  /*23fb0*/  ISETP.LT.OR P1, PT, R0, 0x9, !P1 ;  /* 0x000000090000780c */ /* 0x000fe20004f21670 */
[----:B------:R-:W-:Y:S01]  /*23fc0*/  FMUL R153, R153, UR19 ;  /* 0x0000001399997c20 */ /* 0x000fe20008400000 */
[----:B------:R-:W-:Y:S01]  /*23fd0*/  ISETP.GE.AND P2, PT, R30, 0x19, PT ;  /* 0x000000191e00780c */ /* 0x000fe20003f46270 */
[----:B------:R-:W-:Y:S03]  /*23fe0*/  @!P4 STG.E.U8 desc[UR28][R24.64+0x10], R10 ;  /* 0x0000100a1800c986 */ /* 0x000fe6000c10111c */
[----:B------:R-:W-:Y:S01]  /*23ff0*/  ISETP.LT.OR P4, PT, R0, 0x1, !P2 ;  /* 0x000000010000780c */ /* 0x000fe20005781670 */
[----:B------:R-:W-:Y:S01]  /*24000*/  FMUL R154, R154, UR19 ;  /* 0x000000139a9a7c20 */ /* 0x000fe20008400000 */
[----:B------:R-:W-:Y:S01]  /*24010*/  F2FP.SATFINITE.E4M3.F32.PACK_AB_MERGE_C R11, RZ, R11, RZ ;  /* 0x0000000bff0b723e */ /* 0x000fe200048070ff */
[----:B------:R-:W-:Y:S01]  /*24020*/  FMUL R155, R155, UR19 ;  /* 0x000000139b9b7c20 */ /* 0x000fe20008400000 */
[----:B------:R-:W-:Y:S01]  /*24030*/  F2FP.SATFINITE.E4M3.F32.PACK_AB_MERGE_C R13, RZ, R13, RZ ;  /* 0x0000000dff0d723e */ /* 0x000fe200048070ff */
[----:B------:R-:W-:Y:S01]  /*24040*/  FMUL R156, R156, UR19 ;  /* 0x000000139c9c7c20 */ /* 0x000fe20008400000 */
[----:B------:R-:W-:Y:S01]  /*24050*/  F2FP.SATFINITE.E4M3.F32.PACK_AB_MERGE_C R12, RZ, R12, RZ ;  /* 0x0000000cff0c723e */ /* 0x000fe200048070ff */
[----:B------:R-:W-:Y:S01]  /*24060*/  @!P5 STG.E.U8 desc[UR28][R24.64+0x11], R11 ;  /* 0x0000110b1800d986 */ /* 0x000fe2000c10111c */
[----:B------:R-:W-:-:S03]  /*24070*/  F2FP.SATFINITE.E4M3.F32.PACK_AB_MERGE_C R14, RZ, R14, RZ ;  /* 0x0000000eff0e723e */ /* 0x000fc600048070ff */
[----:B------:R-:W-:Y:S01]  /*24080*/  @!P1 STG.E.U8 desc[UR28][R26.64+0x11], R13 ;  /* 0x0000110d1a009986 */ /* 0x000fe2000c10111c */
[----:B------:R-:W-:-:S03]  /*24090*/  ISETP.GE.AND P1, PT, R30, 0x1a, PT ;  /* 0x0000001a1e00780c */ /* 0x000fc60003f26270 */
[----:B------:R-:W-:Y:S01]  /*240a0*/  @!P0 STG.E.U8 desc[UR28][R26.64+0x10], R12 ;  /* 0x0000100c1a008986 */ /* 0x000fe2000c10111c */
[----:B------:R-:W-:-:S03]  /*240b0*/  ISETP.LT.OR P0, PT, R0, 0x9, !P2 ;  /* 0x000000090000780c */ /* 0x000fc60005701670 */
[----:B------:R-:W-:Y:S01]  /*240c0*/  @!P4 STG.E.U8 desc[UR28][R24.64+0x18], R14 ;  /* 0x0000180e1800c986 */ /* 0x000fe2000c10111c */
[C---:B------:R-:W-:Y:S02]  /*240d0*/  ISETP.LT.OR P4, PT, R0.reuse, 0x1, !P1 ;  /* 0x000000010000780c */ /* 0x040fe40004f81670 */
[----:B------:R-:W-:Y:S01]  /*240e0*/  ISETP.LT.OR P1, PT, R0, 0x9, !P1 ;  /* 0x000000090000780c */ /* 0x000fe20004f21670 */
[----:B------:R-:W-:Y:S01]  /*240f0*/  FMUL R157, R157, UR19 ;  /* 0x000000139d9d7c20 */ /* 0x000fe20008400000 */
[----:B------:R-:W-:Y:S01]  /*24100*/  F2FP.SATFINITE.E4M3.F32.PACK_AB_MERGE_C R15, RZ, R15, RZ ;  /* 0x0000000fff0f723e */ /* 0x000fe200048070ff */
        /* <DEDUP_REMOVED lines=8> */
[----:B------:R-:W-:Y:S04]  /*24190*/  @!P4 STG.E.U8 desc[UR28][R24.64+0x19], R15 ;  /* 0x0000190f1800c986 */ /* 0x000fe8000c10111c */
[----:B------:R-:W-:Y:S01]  /*241a0*/  @!P0 STG.E.U8 desc[UR28][R26.64+0x18], R16 ;  /* 0x000018101a008986 */ /* 0x000fe2000c10111c */
[----:B------:R-:W-:-:S03]  /*241b0*/  ISETP.GE.AND P0, PT, R30, 0x22, PT ;  /* 0x000000221e00780c */ /* 0x000fc60003f06270 */
[----:B------:R-:W-:Y:S01]  /*241c0*/  @!P1 STG.E.U8 desc[UR28][R26.64+0x19], R17 ;  /* 0x000019111a009986 */ /* 0x000fe2000c10111c */
[----:B------:R-:W-:Y:S02]  /*241d0*/  ISETP.GE.AND P1, PT, R30, 0x21, PT ;  /* 0x000000211e00780c */ /* 0x000fe40003f26270 */
[----:B------:R-:W-:Y:S01]  /*241e0*/  ISETP.LT.OR P4, PT, R0, 0x1, !P0 ;  /* 0x000000010000780c */ /* 0x000fe20004781670 */
[----:B------:R-:W-:Y:S01]  /*241f0*/  FMUL R162, R162, UR19 ;  /* 0x00000013a2a27c20 */ /* 0x000fe20008400000 */
[C---:B------:R-:W-:Y:S01]  /*24200*/  ISETP.LT.OR P2, PT, R0.reuse, 0x1, !P1 ;  /* 0x000000010000780c */ /* 0x040fe20004f41670 */
[----:B------:R-:W-:Y:S01]  /*24210*/  FMUL R163, R163, UR19 ;  /* 0x00000013a3a37c20 */ /* 0x000fe20008400000 */
[----:B------:R-:W-:Y:S01]  /*24220*/  ISETP.LT.OR P1, PT, R0, 0x9, !P1 ;  /* 0x000000090000780c */ /* 0x000fe20004f21670 */
[----:B------:R-:W-:Y:S01]  /*24230*/  FMUL R164, R164, UR19 ;  /* 0x00000013a4a47c20 */ /* 0x000fe20008400000 */
[----:B------:R-:W-:Y:S01]  /*24240*/  F2FP.SATFINITE.E4M3.F32.PACK_AB_MERGE_C R20, RZ, R20, RZ ;  /* 0x00000014ff14723e */ /* 0x000fe200048070ff */
[----:B------:R-:W-:Y:S01]  /*24250*/  FMUL R165, R165, UR19 ;  /* 0x00000013a5a57c20 */ /* 0x000fe20008400000 */
[----:B------:R-:W-:Y:S01]  /*24260*/  ISETP.LT.OR P0, PT, R0, 0x9, !P0 ;  /* 0x000000090000780c */ /* 0x000fe20004701670 */
[----:B------:R-:W-:Y:S01]  /*24270*/  FMUL R166, R166, UR19 ;  /* 0x00000013a6a67c20 */ /* 0x000fe20008400000 */
[----:B------:R-:W-:Y:S01]  /*24280*/  FMUL R167, R167, UR19 ;  /* 0x00000013a7a77c20 */ /* 0x000fe20008400000 */
[----:B------:R-:W-:Y:S01]  /*24290*/  FMUL R168, R168, UR19 ;  /* 0x00000013a8a87c20 */ /* 0x000fe20008400000 */
[----:B------:R-:W-:Y:S01]  /*242a0*/  FMUL R169, R169, UR19 ;  /* 0x00000013a9a97c20 */ /* 0x000fe20008400000 */
[----:B------:R-:W-:Y:S01]  /*242b0*/  @!P4 STG.E.U8 desc[UR28][R24.64+0x21], R19 ;  /* 0x000021131800c986 */ /* 0x000fe2000c10111c */
[----:B------:R-:W-:-:S03]  /*242c0*/  ISETP.GE.AND P4, PT, R30, 0x29, PT ;  /* 0x000000291e00780c */ /* 0x000fc60003f86270 */
[----:B------:R-:W-:Y:S01]  /*242d0*/  @!P2 STG.E.U8 desc[UR28][R24.64+0x20], R18 ;  /* 0x000020121800a986 */ /* 0x000fe2000c10111c */
[----:B------:R-:W-:-:S03]  /*242e0*/  ISETP.GE.AND P2, PT, R30, 0x2a, PT ;  /* 0x0000002a1e00780c */ /* 0x000fc60003f46270 */
        /* <DEDUP_REMOVED lines=10> */
[----:B------:R-:W-:-:S02]  /*24390*/  ISETP.GE.AND P0, PT, R30, 0x32, PT ;  /* 0x000000321e00780c */ /* 0x000fc40003f06270 */
[----:B------:R-:W-:Y:S01]  /*243a0*/  ISETP.LT.OR P4, PT, R0, 0x9, !P4 ;  /* 0x000000090000780c */ /* 0x000fe20006781670 */
[----:B------:R-:W-:Y:S01]  /*243b0*/  @!P1 STG.E.U8 desc[UR28][R24.64+0x28], R22 ;  /* 0x0000281618009986 */ /* 0x000fe2000c10111c */
[----:B------:R-:W-:Y:S02]  /*243c0*/  ISETP.GE.AND P1, PT, R30, 0x31, PT ;  /* 0x000000311e00780c */ /* 0x000fe40003f26270 */
[C---:B------:R-:W-:Y:S01]  /*243d0*/  ISETP.LT.OR P2, PT, R0.reuse, 0x9, !P2 ;  /* 0x000000090000780c */ /* 0x040fe20005741670 */
        /* <DEDUP_REMOVED lines=10> */
[----:B------:R-:W-:-:S02]  /*24480*/  F2FP.SATFINITE.E4M3.F32.PACK_AB_MERGE_C R155, RZ, R155, RZ ;  /* 0x0000009bff9b723e */ /* 0x000fc400048070ff */
[C---:B------:R-:W-:Y:S01]  /*24490*/  ISETP.GE.AND P4, PT, R30.reuse, 0x3a, PT ;  /* 0x0000003a1e00780c */ /* 0x040fe20003f86270 */
[----:B------:R-:W-:Y:S01]  /*244a0*/  @!P2 STG.E.U8 desc[UR28][R26.64+0x29], R153 ;  /* 0x000029991a00a986 */ /* 0x000fe2000c10111c */
[----:B------:R-:W-:Y:S02]  /*244b0*/  ISETP.GE.AND P2, PT, R30, 0x39, PT ;  /* 0x000000391e00780c */ /* 0x000fe40003f46270 */
[----:B------:R-:W-:Y:S01]  /*244c0*/  ISETP.LT.OR P1, PT, R0, 0x9, !P1 ;  /* 0x000000090000780c */ /* 0x000fe20004f21670 */
[----:B------:R-:W-:Y:S01]  /*244d0*/  FMUL R176, R176, UR19 ;  /* 0x00000013b0b07c20 */ /* 0x000fe20008400000 */
[C---:B------:R-:W-:Y:S01]  /*244e0*/  ISETP.LT.OR P0, PT, R0.reuse, 0x9, !P0 ;  /* 0x000000090000780c */ /* 0x040fe20004701670 */
[----:B------:R-:W-:Y:S01]  /*244f0*/  @!P5 STG.E.U8 desc[UR28][R24.64+0x30], R154 ;  /* 0x0000309a1800d986 */ /* 0x000fe2000c10111c */
[----:B------:R-:W-:-:S03]  /*24500*/  ISETP.LT.OR P5, PT, R0, 0x1, !P2 ;  /* 0x000000010000780c */ /* 0x000fc600057a1670 */
[----:B------:R-:W-:Y:S01]  /*24510*/  @!P6 STG.E.U8 desc[UR28][R24.64+0x31], R155 ;  /* 0x0000319b1800e986 */ /* 0x000fe2000c10111c */
[----:B------:R-:W-:Y:S02]  /*24520*/  ISETP.LT.OR P6, PT, R0, 0x1, !P4 ;  /* 0x000000010000780c */ /* 0x000fe400067c1670 */
[----:B------:R-:W-:Y:S01]  /*24530*/  F2FP.SATFINITE.E4M3.F32.PACK_AB_MERGE_C R156, RZ, R156, RZ ;  /* 0x0000009cff9c723e */ /* 0x000fe200048070ff */
[----:B------:R-:W-:Y:S01]  /*24540*/  FMUL R177, R177, UR19 ;  /* 0x00000013b1b17c20 */ /* 0x000fe20008400000 */
[----:B------:R-:W-:Y:S01]  /*24550*/  F2FP.SATFINITE.E4M3.F32.PACK_AB_MERGE_C R157, RZ, R157, RZ ;  /* 0x0000009dff9d723e */ /* 0x000fe200048070ff */
[----:B------:R-:W-:Y:S01]  /*24560*/  FMUL R178, R178, UR19 ;  /* 0x00000013b2b27c20 */ /* 0x000fe20008400000 */
[----:B------:R-:W-:Y:S01]  /*24570*/  F2FP.SATFINITE.E4M3.F32.PACK_AB_MERGE_C R158, RZ, R158, RZ ;  /* 0x0000009eff9e723e */ /* 0x000fe200048070ff */
[----:B------:R-:W-:Y:S01]  /*24580*/  @!P1 STG.E.U8 desc[UR28][R26.64+0x30], R156 ;  /* 0x0000309c1a009986 */ /* 0x000fe2000c10111c */
[----:B------:R-:W-:Y:S02]  /*24590*/  F2FP.SATFINITE.E4M3.F32.PACK_AB_MERGE_C R159, RZ, R159, RZ ;  /* 0x0000009fff9f723e */ /* 0x000fe400048070ff */
[C---:B------:R-:W-:Y:S01]  /*245a0*/  ISETP.GE.AND P1, PT, R30.reuse, 0x41, PT ;  /* 0x000000411e00780c */ /* 0x040fe20003f26270 */
[----:B------:R-:W-:Y:S01]  /*245b0*/  @!P0 STG.E.U8 desc[UR28][R26.64+0x31], R157 ;  /* 0x0000319d1a008986 */ /* 0x000fe2000c10111c */
[----:B------:R-:W-:-:S02]  /*245c0*/  ISETP.GE.AND P0, PT, R30, 0x42, PT ;  /* 0x000000421e00780c */ /* 0x000fc40003f06270 */
[C---:B------:R-:W-:Y:S01]  /*245d0*/  ISETP.LT.OR P2, PT, R0.reuse, 0x9, !P2 ;  /* 0x000000090000780c */ /* 0x040fe20005741670 */
        /* <DEDUP_REMOVED lines=16> */
[----:B------:R-:W-:Y:S01]  /*246e0*/  ISETP.LT.OR P1, PT, R0, 0x9, !P1 ;  /* 0x000000090000780c */ /* 0x000fe20004f21670 */
[----:B------:R-:W-:Y:S01]  /*246f0*/  FMUL R182, R182, UR19 ;  /* 0x00000013b6b67c20 */ /* 0x000fe20008400000 */
[C---:B------:R-:W-:Y:S01]  /*24700*/  ISETP.LT.OR P0, PT, R0.reuse, 0x9, !P0 ;  /* 0x000000090000780c */ /* 0x040fe20004701670 */
[----:B------:R-:W-:Y:S01]  /*24710*/  @!P5 STG.E.U8 desc[UR28][R24.64+0x40], R162 ;  /* 0x000040a21800d986 */ /* 0x000fe2000c10111c */
[----:B------:R-:W-:-:S03]  /*24720*/  ISETP.LT.OR P5, PT, R0, 0x1, !P2 ;  /* 0x000000010000780c */ /* 0x000fc600057a1670 */
[----:B------:R-:W-:Y:S01]  /*24730*/  @!P6 STG.E.U8 desc[UR28][R24.64+0x41], R163 ;  /* 0x000041a31800e986 */ /* 0x000fe2000c10111c */
[----:B------:R-:W-:Y:S02]  /*24740*/  ISETP.LT.OR P6, PT, R0, 0x1, !P4 ;  /* 0x000000010000780c */ /* 0x000fe400067c1670 */
[----:B0-----:R-:W-:Y:S01]  /*24750*/  F2FP.SATFINITE.E4M3.F32.PACK_AB_MERGE_C R3, RZ, R164, RZ ;  /* 0x000000a4ff03723e */ /* 0x001fe200048070ff */
[----:B------:R-:W-:Y:S01]  /*24760*/  FMUL R183, R183, UR19 ;  /* 0x00000013b7b77c20 */ /* 0x000fe20008400000 */
[----:B------:R-:W-:Y:S01]  /*24770*/  F2FP.SATFINITE.E4M3.F32.PACK_AB_MERGE_C R165, RZ, R165, RZ ;  /* 0x000000a5ffa5723e */ /* 0x000fe200048070ff */
[----:B------:R-:W-:Y:S01]  /*24780*/  FMUL R184, R184, UR19 ;  /* 0x00000013b8b87c20 */ /* 0x000fe20008400000 */
[----:B-1----:R-:W-:Y:S01]  /*24790*/  F2FP.SATFINITE.E4M3.F32.PACK_AB_MERGE_C R5, RZ, R166, RZ ;  /* 0x000000a6ff05723e */ /* 0x002fe200048070ff */
[----:B------:R0:W-:Y:S01]  /*247a0*/  @!P1 STG.E.U8 desc[UR28][R26.64+0x40], R3 ;  /* 0x000040031a009986 */ /* 0x0001e2000c10111c */
[----:B------:R-:W-:Y:S02]  /*247b0*/  F2FP.SATFINITE.E4M3.F32.PACK_AB_MERGE_C R167, RZ, R167, RZ ;  /* 0x000000a7ffa7723e */ /* 0x000fe400048070ff */
[C---:B------:R-:W-:Y:S01]  /*247c0*/  ISETP.GE.AND P1, PT, R30.reuse, 0x51, PT ;  /* 0x000000511e00780c */ /* 0x040fe20003f26270 */
[----:B------:R-:W-:Y:S01]  /*247d0*/  @!P0 STG.E.U8 desc[UR28][R26.64+0x41], R165 ;  /* 0x000041a51a008986 */ /* 0x000fe2000c10111c */
[----:B------:R-:W-:-:S02]  /*247e0*/  ISETP.GE.AND P0, PT, R30, 0x52, PT ;  /* 0x000000521e00780c */ /* 0x000fc40003f06270 */
[C---:B------:R-:W-:Y:S01]  /*247f0*/  ISETP.LT.OR P2, PT, R0.reuse, 0x9, !P2 ;  /* 0x000000090000780c */ /* 0x040fe20005741670 */
[----:B------:R-:W-:Y:S01]  /*24800*/  FMUL R185, R185, UR19 ;  /* 0x00000013b9b97c20 */ /* 0x000fe20008400000 */
[C---:B------:R-:W-:Y:S01]  /*24810*/  ISETP.LT.OR P4, PT, R0.reuse, 0x9, !P4 ;  /* 0x000000090000780c */ /* 0x040fe20006781670 */
[----:B------:R1:W-:Y:S01]  /*24820*/  @!P5 STG.E.U8 desc[UR28][R24.64+0x48], R5 ;  /* 0x000048051800d986 */ /* 0x0003e2000c10111c */
[----:B------:R-:W-:-:S03]  /*24830*/  ISETP.LT.OR P5, PT, R0, 0x1, !P1 ;  /* 0x000000010000780c */ /* 0x000fc60004fa1670 */
[----:B------:R-:W-:Y:S01]  /*24840*/  @!P6 STG.E.U8 desc[UR28][R24.64+0x49], R167 ;  /* 0x000049a71800e986 */ /* 0x000fe2000c10111c */
[----:B------:R-:W-:Y:S02]  /*24850*/  ISETP.LT.OR P6, PT, R0, 0x1, !P0 ;  /* 0x000000010000780c */ /* 0x000fe400047c1670 */
[----:B0-----:R-:W-:Y:S01]  /*24860*/  F2FP.SATFINITE.E4M3.F32.PACK_AB_MERGE_C R3, RZ, R168, RZ ;  /* 0x000000a8ff03723e */ /* 0x001fe200048070ff */
[----:B------:R-:W-:Y:S01]  /*24870*/  FMUL R186, R186, UR19 ;  /* 0x00000013baba7c20 */ /* 0x000fe20008400000 */
[----:B------:R-:W-:Y:S01]  /*24880*/  F2FP.SATFINITE.E4M3.F32.PACK_AB_MERGE_C R169, RZ, R169, RZ ;  /* 0x000000a9ffa9723e */ /* 0x000fe200048070ff */
[----:B------:R-:W-:Y:S01]  /*24890*/  FMUL R187, R187, UR19 ;  /* 0x00000013bbbb7c20 */ /* 0x000fe20008400000 */
[----:B------:R-:W-:Y:S01]  /*248a0*/  F2FP.SATFINITE.E4M3.F32.PACK_AB_MERGE_C R171, RZ, R171, RZ ;  /* 0x000000abffab723e */ /* 0x000fe200048070ff */
[----:B------:R0:W-:Y:S01]  /*248b0*/  @!P2 STG.E.U8 desc[UR28][R26.64+0x48], R3 ;  /* 0x000048031a00a986 */ /* 0x0001e2000c10111c */
[----:B-1----:R-:W-:Y:S02]  /*248c0*/  F2FP.SATFINITE.E4M3.F32.PACK_AB_MERGE_C R5, RZ, R170, RZ ;  /* 0x000000aaff05723e */ /* 0x002fe400048070ff */
[C---:B------:R-:W-:Y:S01]  /*248d0*/  ISETP.GE.AND P2, PT, R30.reuse, 0x59, PT ;  /* 0x000000591e00780c */ /* 0x040fe20003f46270 */
[----:B------:R-:W-:Y:S01]  /*248e0*/  @!P4 STG.E.U8 desc[UR28][R26.64+0x49], R169 ;  /* 0x000049a91a00c986 */ /* 0x000fe2000c10111c */
[----:B------:R-:W-:-:S02]  /*248f0*/  ISETP.GE.AND P4, PT, R30, 0x5a, PT ;  /* 0x0000005a1e00780c */ /* 0x000fc40003f86270 */
[----:B------:R-:W-:Y:S01]  /*24900*/  ISETP.LT.OR P1, PT, R0, 0x9, !P1 ;  /* 0x000000090000780c */ /* 0x000fe20004f21670 */
        /* <DEDUP_REMOVED lines=234> */
[----:B------:R-:W-:Y:S01]  /*257b0*/  ISETP.LT.OR P1, PT, R0, 0x9, !P1 ;  /* 0x000000090000780c */ /* 0x000fe20004f21670 */
[----:B------:R-:W-:Y:S01]  /*257c0*/  @!P4 STG.E.U8 desc[UR28][R26.64+0xb9], R225 ;  /* 0x0000b9e11a00c986 */ /* 0x000fe2000c10111c */
[----:B------:R-:W-:-:S02]  /*257d0*/  ISETP.GE.AND P2, PT, R30, 0xc9, PT ;  /* 0x000000c91e00780c */ /* 0x000fc40003f46270 */
[----:B------:R-:W-:Y:S01]  /*257e0*/  ISETP.GE.AND P4, PT, R30, 0xca, PT ;  /* 0x000000ca1e00780c */ /* 0x000fe20003f86270 */
[----:B------:R1:W-:Y:S01]  /*257f0*/  @!P5 STG.E.U8 desc[UR28][R24.64+0xc0], R5 ;  /* 0x0000c0051800d986 */ /* 0x0003e2000c10111c */
[C---:B------:R-:W-:Y:S02]  /*25800*/  ISETP.LT.OR P0, PT, R0.reuse, 0x9, !P0 ;  /* 0x000000090000780c */ /* 0x040fe40004701670 */
[C---:B------:R-:W-:Y:S01]  /*25810*/  ISETP.LT.OR P5, PT, R0.reuse, 0x1, !P2 ;  /* 0x000000010000780c */ /* 0x040fe200057a1670 */
[----:B------:R-:W-:Y:S01]  /*25820*/  @!P6 STG.E.U8 desc[UR28][R24.64+0xc1], R227 ;  /* 0x0000c1e31800e986 */ /* 0x000fe2000c10111c */
[C---:B------:R-:W-:Y:S02]  /*25830*/  ISETP.LT.OR P6, PT, R0.reuse, 0x1, !P4 ;  /* 0x000000010000780c */ /* 0x040fe400067c1670 */
[----:B------:R-:W-:Y:S01]  /*25840*/  ISETP.LT.OR P2, PT, R0, 0x9, !P2 ;  /* 0x000000090000780c */ /* 0x000fe20005741670 */
[----:B------:R-:W-:Y:S01]  /*25850*/  FMUL R230, R230, UR19 ;  /* 0x00000013e6e67c20 */ /* 0x000fe20008400000 */
[----:B------:R-:W-:Y:S01]  /*25860*/  FMUL R231, R231, UR19 ;  /* 0x00000013e7e77c20 */ /* 0x000fe20008400000 */
[----:B0-----:R-:W-:Y:S01]  /*25870*/  F2FP.SATFINITE.E4M3.F32.PACK_AB_MERGE_C R3, RZ, R228, RZ ;  /* 0x000000e4ff03723e */ /* 0x001fe200048070ff */
[----:B--2---:R-:W-:Y:S01]  /*25880*/  FMUL R2, R31, UR19 ;  /* 0x000000131f027c20 */ /* 0x004fe20008400000 */
[----:B------:R-:W2:Y:S01]  /*25890*/  LDL.LU R32, [R1+0x214] ;  /* 0x0002140001207983 */ /* 0x000ea20000300800 */
[----:B------:R-:W-:Y:S01]  /*258a0*/  FMUL R232, R232, UR19 ;  /* 0x00000013e8e87c20 */ /* 0x000fe20008400000 */
[----:B------:R-:W-:Y:S01]  /*258b0*/  F2FP.SATFINITE.E4M3.F32.PACK_AB_MERGE_C R229, RZ, R229, RZ ;  /* 0x000000e5ffe5723e */ /* 0x000fe200048070ff */
[----:B------:R-:W-:Y:S01]  /*258c0*/  FMUL R233, R233, UR19 ;  /* 0x00000013e9e97c20 */ /* 0x000fe20008400000 */
[----:B------:R-:W2:Y:S01]  /*258d0*/  LDL.LU R31, [R1+0x218] ;  /* 0x00021800011f7983 */ /* 0x000ea20000300800 */
[----:B-1----:R-:W-:Y:S01]  /*258e0*/  F2FP.SATFINITE.E4M3.F32.PACK_AB_MERGE_C R5, RZ, R230, RZ ;  /* 0x000000e6ff05723e */ /* 0x002fe200048070ff */
[----:B------:R-:W-:Y:S01]  /*258f0*/  FMUL R234, R234, UR19 ;  /* 0x00000013eaea7c20 */ /* 0x000fe20008400000 */
[----:B------:R-:W-:Y:S01]  /*25900*/  F2FP.SATFINITE.E4M3.F32.PACK_AB_MERGE_C R231, RZ, R231, RZ ;  /* 0x000000e7ffe7723e */ /* 0x000fe200048070ff */
[----:B------:R0:W-:Y:S01]  /*25910*/  @!P1 STG.E.U8 desc[UR28][R26.64+0xc0], R3 ;  /* 0x0000c0031a009986 */ /* 0x0001e2000c10111c */
[----:B------:R-:W-:Y:S01]  /*25920*/  F2FP.SATFINITE.E4M3.F32.PACK_AB_MERGE_C R7, RZ, R2, RZ ;  /* 0x00000002ff07723e */ /* 0x000fe200048070ff */
[----:B----4-:R-:W-:Y:S01]  /*25930*/  FMUL R2, R29, UR19 ;  /* 0x000000131d027c20 */ /* 0x010fe20008400000 */
[----:B---3--:R-:W-:Y:S01]  /*25940*/  FMUL R4, R28, UR19 ;  /* 0x000000131c047c20 */ /* 0x008fe20008400000 */
[----:B------:R-:W3:Y:S01]  /*25950*/  LDL.LU R35, [R1+0x21c] ;  /* 0x00021c0001237983 */ /* 0x000ee20000300800 */
[----:B------:R-:W-:Y:S01]  /*25960*/  ISETP.GE.AND P1, PT, R30, 0xd1, PT ;  /* 0x000000d11e00780c */ /* 0x000fe20003f26270 */
[----:B------:R-:W-:Y:S01]  /*25970*/  FMUL R235, R235, UR19 ;  /* 0x00000013ebeb7c20 */ /* 0x000fe20008400000 */
[----:B------:R-:W-:Y:S01]  /*25980*/  ISETP.LT.OR P4, PT, R0, 0x9, !P4 ;  /* 0x000000090000780c */ /* 0x000fe20006781670 */
[----:B------:R-:W4:Y:S01]  /*25990*/  LDL.LU R29, [R1+0x220] ;  /* 0x00022000011d7983 */ /* 0x000f220000300800 */
[----:B------:R-:W-:Y:S01]  /*259a0*/  F2FP.SATFINITE.E4M3.F32.PACK_AB_MERGE_C R233, RZ, R233, RZ ;  /* 0x000000e9ffe9723e */ /* 0x000fe200048070ff */
[----:B------:R-:W-:Y:S01]  /*259b0*/  FMUL R236, R236, UR19 ;  /* 0x00000013ecec7c20 */ /* 0x000fe20008400000 */
[----:B------:R-:W-:Y:S01]  /*259c0*/  FMUL R237, R237, UR19 ;  /* 0x00000013eded7c20 */ /* 0x000fe20008400000 */
[----:B0-----:R-:W-:Y:S01]  /*259d0*/  F2FP.SATFINITE.E4M3.F32.PACK_AB_MERGE_C R3, RZ, R232, RZ ;  /* 0x000000e8ff03723e */ /* 0x001fe200048070ff */
[----:B------:R-:W-:Y:S01]  /*259e0*/  @!P0 STG.E.U8 desc[UR28][R26.64+0xc1], R229 ;  /* 0x0000c1e51a008986 */ /* 0x000fe2000c10111c */
[----:B------:R-:W-:-:S02]  /*259f0*/  ISETP.GE.AND P0, PT, R30, 0xd2, PT ;  /* 0x000000d21e00780c */ /* 0x000fc40003f06270 */
[----:B------:R-:W-:Y:S01]  /*25a00*/  F2FP.SATFINITE.E4M3.F32.PACK_AB_MERGE_C R235, RZ, R235, RZ ;  /* 0x000000ebffeb723e */ /* 0x000fe200048070ff */
[----:B------:R0:W-:Y:S01]  /*25a10*/  @!P5 STG.E.U8 desc[UR28][R24.64+0xc8], R5 ;  /* 0x0000c8051800d986 */ /* 0x0001e2000c10111c */
[C---:B------:R-:W-:Y:S02]  /*25a20*/  ISETP.LT.OR P5, PT, R0.reuse, 0x1, !P1 ;  /* 0x000000010000780c */ /* 0x040fe40004fa1670 */
[C---:B------:R-:W-:Y:S01]  /*25a30*/  ISETP.LT.OR P1, PT, R0.reuse, 0x9, !P1 ;  /* 0x000000090000780c */ /* 0x040fe20004f21670 */
[----:B------:R-:W-:Y:S01]  /*25a40*/  @!P6 STG.E.U8 desc[UR28][R24.64+0xc9], R231 ;  /* 0x0000c9e71800e986 */ /* 0x000fe2000c10111c */
[C---:B------:R-:W-:Y:S02]  /*25a50*/  ISETP.LT.OR P6, PT, R0.reuse, 0x1, !P0 ;  /* 0x000000010000780c */ /* 0x040fe400047c1670 */
[----:B------:R-:W-:Y:S01]  /*25a60*/  ISETP.LT.OR P0, PT, R0, 0x9, !P0 ;  /* 0x000000090000780c */ /* 0x000fe20004701670 */
[----:B------:R1:W-:Y:S01]  /*25a70*/  @!P2 STG.E.U8 desc[UR28][R26.64+0xc8], R3 ;  /* 0x0000c8031a00a986 */ /* 0x0003e2000c10111c */
[----:B------:R-:W-:-:S02]  /*25a80*/  ISETP.GE.AND P2, PT, R30, 0xd9, PT ;  /* 0x000000d91e00780c */ /* 0x000fc40003f46270 */
[----:B0-----:R-:W-:Y:S01]  /*25a90*/  F2FP.SATFINITE.E4M3.F32.PACK_AB_MERGE_C R5, RZ, R234, RZ ;  /* 0x000000eaff05723e */ /* 0x001fe200048070ff */
[----:B------:R-:W-:Y:S01]  /*25aa0*/  @!P4 STG.E.U8 desc[UR28][R26.64+0xc9], R233 ;  /* 0x0000c9e91a00c986 */ /* 0x000fe2000c10111c */
[----:B------:R-:W-:-:S03]  /*25ab0*/  ISETP.GE.AND P4, PT, R30, 0xda, PT ;  /* 0x000000da1e00780c */ /* 0x000fc60003f86270 */
[----:B------:R0:W-:Y:S01]  /*25ac0*/  @!P5 STG.E.U8 desc[UR28][R24.64+0xd0], R5 ;  /* 0x0000d0051800d986 */ /* 0x0001e2000c10111c */
[----:B------:R-:W-:Y:S01]  /*25ad0*/  ISETP.LT.OR P5, PT, R0, 0x1, !P2 ;  /* 0x000000010000780c */ /* 0x000fe200057a1670 */
[----:B-1----:R-:W-:Y:S01]  /*25ae0*/  FMUL R3, R34, UR19 ;  /* 0x0000001322037c20 */ /* 0x002fe20008400000 */
[----:B------:R-:W-:Y:S01]  /*25af0*/  F2FP.SATFINITE.E4M3.F32.PACK_AB_MERGE_C R237, RZ, R237, RZ ;  /* 0x000000edffed723e */ /* 0x000fe200048070ff */
[----:B------:R-:W3:Y:S04]  /*25b00*/  LDL.LU R34, [R1+0x224] ;  /* 0x0002240001227983 */ /* 0x000ee80000300800 */
[----:B------:R-:W3:Y:S01]  /*25b10*/  LDL.LU R28, [R1+0x228] ;  /* 0x00022800011c7983 */ /* 0x000ee20000300800 */
[----:B0-----:R-:W-:-:S03]  /*25b20*/  F2FP.SATFINITE.E4M3.F32.PACK_AB_MERGE_C R5, RZ, R236, RZ ;  /* 0x000000ecff05723e */ /* 0x001fc600048070ff */
[----:B------:R-:W-:Y:S01]  /*25b30*/  @!P6 STG.E.U8 desc[UR28][R24.64+0xd1], R235 ;  /* 0x0000d1eb1800e986 */ /* 0x000fe2000c10111c */
[C---:B------:R-:W-:Y:S02]  /*25b40*/  ISETP.LT.OR P6, PT, R0.reuse, 0x1, !P4 ;  /* 0x000000010000780c */ /* 0x040fe400067c1670 */
[----:B------:R-:W-:Y:S01]  /*25b50*/  ISETP.LT.OR P2, PT, R0, 0x9, !P2 ;  /* 0x000000090000780c */ /* 0x000fe20005741670 */
[----:B------:R-:W-:Y:S01]  /*25b60*/  @!P1 STG.E.U8 desc[UR28][R26.64+0xd0], R5 ;  /* 0x0000d0051a009986 */ /* 0x000fe2000c10111c */
[----:B------:R-:W-:Y:S01]  /*25b70*/  F2FP.SATFINITE.E4M3.F32.PACK_AB_MERGE_C R9, RZ, R3, RZ ;  /* 0x00000003ff09723e */ /* 0x000fe200048070ff */
[----:B------:R-:W-:Y:S02]  /*25b80*/  FMUL R3, R33, UR19 ;  /* 0x0000001321037c20 */ /* 0x000fe40008400000 */
[----:B------:R-:W-:Y:S04]  /*25b90*/  @!P0 STG.E.U8 desc[UR28][R26.64+0xd1], R237 ;  /* 0x0000d1ed1a008986 */ /* 0x000fe8000c10111c */
[----:B------:R0:W-:Y:S04]  /*25ba0*/  @!P5 STG.E.U8 desc[UR28][R24.64+0xd8], R7 ;  /* 0x0000d8071800d986 */ /* 0x0001e8000c10111c */
[----:B------:R-:W3:Y:S01]  /*25bb0*/  LDL.LU R33, [R1+0x22c] ;  /* 0x00022c0001217983 */ /* 0x000ee20000300800 */
[----:B------:R-:W-:-:S02]  /*25bc0*/  F2FP.SATFINITE.E4M3.F32.PACK_AB_MERGE_C R11, RZ, R4, RZ ;  /* 0x00000004ff0b723e */ /* 0x000fc400048070ff */
[----:B0-----:R-:W-:Y:S01]  /*25bd0*/  F2FP.SATFINITE.E4M3.F32.PACK_AB_MERGE_C R7, RZ, R2, RZ ;  /* 0x00000002ff07723e */ /* 0x001fe200048070ff */
[----:B------:R0:W-:Y:S04]  /*25be0*/  @!P6 STG.E.U8 desc[UR28][R24.64+0xd9], R9 ;  /* 0x0000d9091800e986 */ /* 0x0001e8000c10111c */
[----:B------:R1:W-:Y:S01]  /*25bf0*/  @!P2 STG.E.U8 desc[UR28][R26.64+0xd8], R7 ;  /* 0x0000d8071a00a986 */ /* 0x0003e2000c10111c */
[----:B0-----:R-:W-:Y:S01]  /*25c00*/  F2FP.SATFINITE.E4M3.F32.PACK_AB_MERGE_C R9, RZ, R3, RZ ;  /* 0x00000003ff09723e */ /* 0x001fe200048070ff */
[----:B--2---:R-:W-:Y:S01]  /*25c10*/  FMUL R5, R32, UR19 ;  /* 0x0000001320057c20 */ /* 0x004fe20008400000 */
[----:B------:R-:W-:Y:S02]  /*25c20*/  FMUL R2, R31, UR19 ;  /* 0x000000131f027c20 */ /* 0x000fe40008400000 */
[----:B------:R-:W2:Y:S04]  /*25c30*/  LDL.LU R31, [R1+0x230] ;  /* 0x00023000011f7983 */ /* 0x000ea80000300800 */
[----:B------:R-:W2:Y:S01]  /*25c40*/  LDL.LU R32, [R1+0x234] ;  /* 0x0002340001207983 */ /* 0x000ea20000300800 */
[----:B----4-:R-:W-:-:S03]  /*25c50*/  FMUL R4, R29, UR19 ;  /* 0x000000131d047c20 */ /* 0x010fc60008400000 */
[----:B------:R-:W4:Y:S01]  /*25c60*/  LDL.LU R29, [R1+0x238] ;  /* 0x00023800011d7983 */ /* 0x000f220000300800 */
[----:B---3--:R-:W-:Y:S01]  /*25c70*/  FMUL R3, R35, UR19 ;  /* 0x0000001323037c20 */ /* 0x008fe20008400000 */
[----:B-1----:R-:W-:Y:S02]  /*25c80*/  F2FP.SATFINITE.E4M3.F32.PACK_AB_MERGE_C R7, RZ, R2, RZ ;  /* 0x00000002ff07723e */ /* 0x002fe400048070ff */
[----:B------:R-:W3:Y:S01]  /*25c90*/  LDL.LU R35, [R1+0x23c] ;  /* 0x00023c0001237983 */ /* 0x000ee20000300800 */
[----:B------:R-:W-:-:S03]  /*25ca0*/  FMUL R2, R28, UR19 ;  /* 0x000000131c027c20 */ /* 0x000fc60008400000 */
[----:B------:R-:W3:Y:S01]  /*25cb0*/  LDL.LU R28, [R1+0x240] ;  /* 0x00024000011c7983 */ /* 0x000ee20000300800 */
[----:B------:R-:W-:Y:S02]  /*25cc0*/  ISETP.GE.AND P1, PT, R30, 0xe1, PT ;  /* 0x000000e11e00780c */ /* 0x000fe40003f26270 */
[C---:B------:R-:W-:Y:S02]  /*25cd0*/  ISETP.LT.OR P4, PT, R0.reuse, 0x9, !P4 ;  /* 0x000000090000780c */ /* 0x040fe40006781670 */
[----:B------:R-:W-:Y:S02]  /*25ce0*/  ISETP.LT.OR P5, PT, R0, 0x1, !P1 ;  /* 0x000000010000780c */ /* 0x000fe40004fa1670 */
[----:B------:R-:W-:Y:S02]  /*25cf0*/  ISETP.GE.AND P0, PT, R30, 0xe2, PT ;  /* 0x000000e21e00780c */ /* 0x000fe40003f06270 */
[C---:B------:R-:W-:Y:S02]  /*25d00*/  ISETP.LT.OR P1, PT, R0.reuse, 0x9, !P1 ;  /* 0x000000090000780c */ /* 0x040fe40004f21670 */
[----:B------:R-:W-:-:S02]  /*25d10*/  ISETP.LT.OR P6, PT, R0, 0x1, !P0 ;  /* 0x000000010000780c */ /* 0x000fc400047c1670 */
[----:B------:R-:W-:Y:S02]  /*25d20*/  ISETP.GE.AND P2, PT, R30, 0xe9, PT ;  /* 0x000000e91e00780c */ /* 0x000fe40003f46270 */
[----:B------:R-:W-:Y:S01]  /*25d30*/  ISETP.LT.OR P0, PT, R0, 0x9, !P0 ;  /* 0x000000090000780c */ /* 0x000fe20004701670 */
[----:B------:R-:W-:Y:S01]  /*25d40*/  @!P4 STG.E.U8 desc[UR28][R26.64+0xd9], R9 ;  /* 0x0000d9091a00c986 */ /* 0x000fe2000c10111c */
[----:B------:R-:W-:-:S03]  /*25d50*/  F2FP.SATFINITE.E4M3.F32.PACK_AB_MERGE_C R13, RZ, R5, RZ ;  /* 0x00000005ff0d723e */ /* 0x000fc600048070ff */
[----:B------:R0:W-:Y:S01]  /*25d60*/  @!P5 STG.E.U8 desc[UR28][R24.64+0xe0], R11 ;  /* 0x0000e00b1800d986 */ /* 0x0001e2000c10111c */
[----:B------:R-:W-:Y:S01]  /*25d70*/  ISETP.LT.OR P5, PT, R0, 0x1, !P2 ;  /* 0x000000010000780c */ /* 0x000fe200057a1670 */
[----:B------:R-:W-:Y:S02]  /*25d80*/  FMUL R5, R34, UR19 ;  /* 0x0000001322057c20 */ /* 0x000fe40008400000 */
[----:B------:R-:W3:Y:S04]  /*25d90*/  LDL.LU R34, [R1+0x244] ;  /* 0x0002440001227983 */ /* 0x000ee80000300800 */
[----:B------:R-:W-:Y:S01]  /*25da0*/  @!P6 STG.E.U8 desc[UR28][R24.64+0xe1], R13 ;  /* 0x0000e10d1800e986 */ /* 0x000fe2000c10111c */
[----:B0-----:R-:W-:-:S03]  /*25db0*/  F2FP.SATFINITE.E4M3.F32.PACK_AB_MERGE_C R11, RZ, R4, RZ ;  /* 0x00000004ff0b723e */ /* 0x001fc600048070ff */
[----:B------:R0:W-:Y:S01]  /*25dc0*/  @!P1 STG.E.U8 desc[UR28][R26.64+0xe0], R7 ;  /* 0x0000e0071a009986 */ /* 0x0001e2000c10111c */
[----:B------:R-:W-:Y:S01]  /*25dd0*/  F2FP.SATFINITE.E4M3.F32.PACK_AB_MERGE_C R9, RZ, R3, RZ ;  /* 0x00000003ff09723e */ /* 0x000fe200048070ff */
[----:B------:R-:W-:-:S04]  /*25de0*/  FMUL R3, R33, UR19 ;  /* 0x0000001321037c20 */ /* 0x000fc80008400000 */
[----:B------:R-:W-:Y:S01]  /*25df0*/  @!P0 STG.E.U8 desc[UR28][R26.64+0xe1], R9 ;  /* 0x0000e1091a008986 */ /* 0x000fe2000c10111c */
[----:B0-----:R-:W-:-:S03]  /*25e00*/  F2FP.SATFINITE.E4M3.F32.PACK_AB_MERGE_C R7, RZ, R2, RZ ;  /* 0x00000002ff07723e */ /* 0x001fc600048070ff */
[----:B------:R0:W-:Y:S01]  /*25e10*/  @!P5 STG.E.U8 desc[UR28][R24.64+0xe8], R11 ;  /* 0x0000e80b1800d986 */ /* 0x0001e2000c10111c */
[----:B------:R-:W-:Y:S01]  /*25e20*/  F2FP.SATFINITE.E4M3.F32.PACK_AB_MERGE_C R13, RZ, R5, RZ ;  /* 0x00000005ff0d723e */ /* 0x000fe200048070ff */
[----:B--2---:R-:W-:Y:S02]  /*25e30*/  FMUL R4, R31, UR19 ;  /* 0x000000131f047c20 */ /* 0x004fe40008400000 */
[----:B------:R-:W2:Y:S04]  /*25e40*/  LDL.LU R31, [R1+0x248] ;  /* 0x00024800011f7983 */ /* 0x000ea80000300800 */
[----:B------:R-:W2:Y:S01]  /*25e50*/  LDL.LU R33, [R1+0x24c] ;  /* 0x00024c0001217983 */ /* 0x000ea20000300800 */
[----:B----4-:R-:W-:-:S03]  /*25e60*/  FMUL R2, R29, UR19 ;  /* 0x000000131d027c20 */ /* 0x010fc60008400000 */
[----:B------:R-:W4:Y:S01]  /*25e70*/  LDL.LU R29, [R1+0x250] ;  /* 0x00025000011d7983 */ /* 0x000f220000300800 */
[----:B------:R-:W-:Y:S01]  /*25e80*/  FMUL R5, R32, UR19 ;  /* 0x0000001320057c20 */ /* 0x000fe20008400000 */
[----:B0-----:R-:W-:Y:S02]  /*25e90*/  F2FP.SATFINITE.E4M3.F32.PACK_AB_MERGE_C R11, RZ, R4, RZ ;  /* 0x00000004ff0b723e */ /* 0x001fe400048070ff */
[----:B------:R-:W4:Y:S01]  /*25ea0*/  LDL.LU R32, [R1+0x254] ;  /* 0x0002540001207983 */ /* 0x000f220000300800 */
[----:B---3--:R-:W-:-:S03]  /*25eb0*/  FMUL R4, R28, UR19 ;  /* 0x000000131c047c20 */ /* 0x008fc60008400000 */
[----:B------:R-:W3:Y:S01]  /*25ec0*/  LDL.LU R28, [R1+0x258] ;  /* 0x00025800011c7983 */ /* 0x000ee20000300800 */
[----:B------:R-:W-:-:S04]  /*25ed0*/  ISETP.GE.AND P4, PT, R30, 0xea, PT ;  /* 0x000000ea1e00780c */ /* 0x000fc80003f86270 */
[C---:B------:R-:W-:Y:S02]  /*25ee0*/  ISETP.LT.OR P6, PT, R0.reuse, 0x1, !P4 ;  /* 0x000000010000780c */ /* 0x040fe400067c1670 */
[----:B------:R-:W-:Y:S02]  /*25ef0*/  ISETP.LT.OR P2, PT, R0, 0x9, !P2 ;  /* 0x000000090000780c */ /* 0x000fe40005741670 */
[----:B------:R-:W-:Y:S02]  /*25f00*/  ISETP.GE.AND P1, PT, R30, 0xf1, PT ;  /* 0x000000f11e00780c */ /* 0x000fe40003f26270 */
[C---:B------:R-:W-:Y:S02]  /*25f10*/  ISETP.LT.OR P4, PT, R0.reuse, 0x9, !P4 ;  /* 0x000000090000780c */ /* 0x040fe40006781670 */
[----:B------:R-:W-:Y:S02]  /*25f20*/  ISETP.LT.OR P5, PT, R0, 0x1, !P1 ;  /* 0x000000010000780c */ /* 0x000fe40004fa1670 */
[----:B------:R-:W-:-:S03]  /*25f30*/  ISETP.GE.AND P0, PT, R30, 0xf2, PT ;  /* 0x000000f21e00780c */ /* 0x000fc60003f06270 */
[----:B------:R-:W-:Y:S01]  /*25f40*/  @!P6 STG.E.U8 desc[UR28][R24.64+0xe9], R13 ;  /* 0x0000e90d1800e986 */ /* 0x000fe2000c10111c */
[C---:B------:R-:W-:Y:S02]  /*25f50*/  ISETP.LT.OR P6, PT, R0.reuse, 0x1, !P0 ;  /* 0x000000010000780c */ /* 0x040fe400047c1670 */
[----:B------:R-:W-:Y:S01]  /*25f60*/  F2FP.SATFINITE.E4M3.F32.PACK_AB_MERGE_C R9, RZ, R3, RZ ;  /* 0x00000003ff09723e */ /* 0x000fe200048070ff */
        /* <DEDUP_REMOVED lines=367> */
[----:B------:R1:W-:Y:S01]  /*27660*/  @!P6 STG.E.U8 desc[UR28][R24.64+0x171], R13 ;  /* 0x0001710d1800e986 */ /* 0x0003e2000c10111c */
[----:B0-----:R-:W-:-:S03]  /*27670*/  F2FP.SATFINITE.E4M3.F32.PACK_AB_MERGE_C R11, RZ, R4, RZ ;  /* 0x00000004ff0b723e */ /* 0x001fc600048070ff */
[----:B------:R0:W-:Y:S01]  /*27680*/  @!P1 STG.E.U8 desc[UR28][R26.64+0x170], R7 ;  /* 0x000170071a009986 */ /* 0x0001e2000c10111c */
[----:B------:R-:W-:Y:S01]  /*27690*/  F2FP.SATFINITE.E4M3.F32.PACK_AB_MERGE_C R9, RZ, R3, RZ ;  /* 0x00000003ff09723e */ /* 0x000fe200048070ff */
[----:B------:R-:W-:Y:S01]  /*276a0*/  FMUL R3, R33, UR19 ;  /* 0x0000001321037c20 */ /* 0x000fe20008400000 */
[----:B-1----:R-:W-:Y:S02]  /*276b0*/  F2FP.SATFINITE.E4M3.F32.PACK_AB_MERGE_C R13, RZ, R5, RZ ;  /* 0x00000005ff0d723e */ /* 0x002fe400048070ff */
[----:B0-----:R-:W-:Y:S01]  /*276c0*/  F2FP.SATFINITE.E4M3.F32.PACK_AB_MERGE_C R7, RZ, R2, RZ ;  /* 0x00000002ff07723e */ /* 0x001fe200048070ff */
[----:B------:R-:W-:Y:S04]  /*276d0*/  @!P0 STG.E.U8 desc[UR28][R26.64+0x171], R9 ;  /* 0x000171091a008986 */ /* 0x000fe8000c10111c */
[----:B------:R0:W-:Y:S01]  /*276e0*/  @!P5 STG.E.U8 desc[UR28][R24.64+0x178], R11 ;  /* 0x0001780b1800d986 */ /* 0x0001e2000c10111c */
[----:B--2---:R-:W-:-:S03]  /*276f0*/  FMUL R4, R31, UR19 ;  /* 0x000000131f047c20 */ /* 0x004fc60008400000 */
[----:B------:R-:W2:Y:S01]  /*27700*/  LDL.LU R31, [R1+0x368] ;  /* 0x00036800011f7983 */ /* 0x000ea20000300800 */
[----:B------:R-:W-:-:S03]  /*27710*/  FMUL R5, R32, UR19 ;  /* 0x0000001320057c20 */ /* 0x000fc60008400000 */
[----:B------:R-:W2:Y:S01]  /*27720*/  LDL.LU R33, [R1+0x36c] ;  /* 0x00036c0001217983 */ /* 0x000ea20000300800 */
[----:B----4-:R-:W-:-:S03]  /*27730*/  FMUL R2, R29, UR19 ;  /* 0x000000131d027c20 */ /* 0x010fc60008400000 */
[----:B------:R-:W4:Y:S04]  /*27740*/  LDL.LU R29, [R1+0x370] ;  /* 0x00037000011d7983 */ /* 0x000f280000300800 */
[----:B------:R-:W4:Y:S01]  /*27750*/  LDL.LU R32, [R1+0x374] ;  /* 0x0003740001207983 */ /* 0x000f220000300800 */
[----:B0-----:R-:W-:Y:S01]  /*27760*/  F2FP.SATFINITE.E4M3.F32.PACK_AB_MERGE_C R11, RZ, R4, RZ ;  /* 0x00000004ff0b723e */ /* 0x001fe200048070ff */
[----:B---3--:R-:W-:Y:S02]  /*27770*/  FMUL R4, R28, UR19 ;  /* 0x000000131c047c20 */ /* 0x008fe40008400000 */
[----:B------:R-:W3:Y:S01]  /*27780*/  LDL.LU R28, [R1+0x378] ;  /* 0x00037800011c7983 */ /* 0x000ee20000300800 */
[----:B------:R-:W-:-:S04]  /*27790*/  ISETP.GE.AND P4, PT, R30, 0x17a, PT ;  /* 0x0000017a1e00780c */ /* 0x000fc80003f86270 */
[----:B------:R-:W-:Y:S02]  /*277a0*/  ISETP.LT.OR P6, PT, R0, 0x1, !P4 ;  /* 0x000000010000780c */ /* 0x000fe400067c1670 */
[----:B------:R-:W-:Y:S02]  /*277b0*/  ISETP.GE.AND P1, PT, R30, 0x181, PT ;  /* 0x000001811e00780c */ /* 0x000fe40003f26270 */
[C---:B------:R-:W-:Y:S02]  /*277c0*/  ISETP.LT.OR P4, PT, R0.reuse, 0x9, !P4 ;  /* 0x000000090000780c */ /* 0x040fe40006781670 */
[C---:B------:R-:W-:Y:S02]  /*277d0*/  ISETP.LT.OR P2, PT, R0.reuse, 0x9, !P2 ;  /* 0x000000090000780c */ /* 0x040fe40005741670 */
[----:B------:R-:W-:Y:S02]  /*277e0*/  ISETP.LT.OR P5, PT, R0, 0x1, !P1 ;  /* 0x000000010000780c */ /* 0x000fe40004fa1670 */
[----:B------:R-:W-:-:S02]  /*277f0*/  ISETP.GE.AND P0, PT, R30, 0x182, PT ;  /* 0x000001821e00780c */ /* 0x000fc40003f06270 */
[----:B------:R-:W-:Y:S01]  /*27800*/  F2FP.SATFINITE.E4M3.F32.PACK_AB_MERGE_C R9, RZ, R3, RZ ;  /* 0x00000003ff09723e */ /* 0x000fe200048070ff */
[----:B------:R0:W-:Y:S01]  /*27810*/  @!P6 STG.E.U8 desc[UR28][R24.64+0x179], R13 ;  /* 0x0001790d1800e986 */ /* 0x0001e2000c10111c */
[C---:B------:R-:W-:Y:S02]  /*27820*/  ISETP.LT.OR P6, PT, R0.reuse, 0x1, !P0 ;  /* 0x000000010000780c */ /* 0x040fe400047c1670 */
[----:B------:R-:W-:Y:S01]  /*27830*/  ISETP.LT.OR P1, PT, R0, 0x9, !P1 ;  /* 0x000000090000780c */ /* 0x000fe20004f21670 */
[----:B------:R-:W-:Y:S01]  /*27840*/  @!P4 STG.E.U8 desc[UR28][R26.64+0x179], R9 ;  /* 0x000179091a00c986 */ /* 0x000fe2000c10111c */
[----:B------:R-:W-:Y:S02]  /*27850*/  ISETP.GE.AND P4, PT, R30, 0x189, PT ;  /* 0x000001891e00780c */ /* 0x000fe40003f86270 */
[----:B------:R-:W-:Y:S01]  /*27860*/  ISETP.LT.OR P0, PT, R0, 0x9, !P0 ;  /* 0x000000090000780c */ /* 0x000fe20004701670 */
[----:B------:R1:W-:Y:S01]  /*27870*/  @!P2 STG.E.U8 desc[UR28][R26.64+0x178], R7 ;  /* 0x000178071a00a986 */ /* 0x0003e2000c10111c */
[----:B------:R-:W-:-:S03]  /*27880*/  FMUL R3, R35, UR19 ;  /* 0x0000001323037c20 */ /* 0x000fc60008400000 */
[----:B------:R1:W-:Y:S01]  /*27890*/  @!P5 STG.E.U8 desc[UR28][R24.64+0x180], R11 ;  /* 0x0001800b1800d986 */ /* 0x0003e2000c10111c */
[----:B------:R-:W-:Y:S02]  /*278a0*/  ISETP.LT.OR P5, PT, R0, 0x1, !P4 ;  /* 0x000000010000780c */ /* 0x000fe400067a1670 */
[----:B0-----:R-:W-:Y:S01]  /*278b0*/  F2FP.SATFINITE.E4M3.F32.PACK_AB_MERGE_C R13, RZ, R5, RZ ;  /* 0x00000005ff0d723e */ /* 0x001fe200048070ff */
[----:B------:R-:W3:Y:S01]  /*278c0*/  LDL.LU R35, [R1+0x37c] ;  /* 0x00037c0001237983 */ /* 0x000ee20000300800 */
[----:B-1----:R-:W-:-:S03]  /*278d0*/  F2FP.SATFINITE.E4M3.F32.PACK_AB_MERGE_C R7, RZ, R2, RZ ;  /* 0x00000002ff07723e */ /* 0x002fc600048070ff */
[----:B------:R-:W-:Y:S01]  /*278e0*/  @!P6 STG.E.U8 desc[UR28][R24.64+0x181], R13 ;  /* 0x0001810d1800e986 */ /* 0x000fe2000c10111c */
[----:B------:R-:W-:Y:S02]  /*278f0*/  F2FP.SATFINITE.E4M3.F32.PACK_AB_MERGE_C R9, RZ, R3, RZ ;  /* 0x00000003ff09723e */ /* 0x000fe400048070ff */
[----:B------:R-:W-:Y:S01]  /*27900*/  F2FP.SATFINITE.E4M3.F32.PACK_AB_MERGE_C R11, RZ, R4, RZ ;  /* 0x00000004ff0b723e */ /* 0x000fe200048070ff */
[----:B------:R0:W-:Y:S01]  /*27910*/  @!P1 STG.E.U8 desc[UR28][R26.64+0x180], R7 ;  /* 0x000180071a009986 */ /* 0x0001e2000c10111c */
[----:B------:R-:W-:-:S03]  /*27920*/  FMUL R5, R34, UR19 ;  /* 0x0000001322057c20 */ /* 0x000fc60008400000 */
[----:B------:R-:W-:Y:S04]  /*27930*/  @!P0 STG.E.U8 desc[UR28][R26.64+0x181], R9 ;  /* 0x000181091a008986 */ /* 0x000fe8000c10111c */
[----:B------:R1:W-:Y:S01]  /*27940*/  @!P5 STG.E.U8 desc[UR28][R24.64+0x188], R11 ;  /* 0x0001880b1800d986 */ /* 0x0003e2000c10111c */
[----:B--2---:R-:W-:-:S03]  /*27950*/  FMUL R2, R31, UR19 ;  /* 0x000000131f027c20 */ /* 0x004fc60008400000 */
[----:B------:R-:W2:Y:S02]  /*27960*/  LDL.LU R31, [R1+0x380] ;  /* 0x00038000011f7983 */ /* 0x000ea40000300800 */
[----:B0-----:R-:W-:Y:S02]  /*27970*/  F2FP.SATFINITE.E4M3.F32.PACK_AB_MERGE_C R7, RZ, R2, RZ ;  /* 0x00000002ff07723e */ /* 0x001fe400048070ff */
[----:B------:R-:W2:Y:S01]  /*27980*/  LDL.LU R34, [R1+0x384] ;  /* 0x0003840001227983 */ /* 0x000ea20000300800 */
[----:B------:R-:W-:Y:S01]  /*27990*/  FMUL R3, R33, UR19 ;  /* 0x0000001321037c20 */ /* 0x000fe20008400000 */
[----:B----4-:R-:W-:Y:S02]  /*279a0*/  FMUL R4, R29, UR19 ;  /* 0x000000131d047c20 */ /* 0x010fe40008400000 */
[----:B------:R-:W4:Y:S01]  /*279b0*/  LDL.LU R29, [R1+0x388] ;  /* 0x00038800011d7983 */ /* 0x000f220000300800 */
[----:B------:R-:W-:-:S03]  /*279c0*/  FMUL R2, R32, UR19 ;  /* 0x0000001320027c20 */ /* 0x000fc60008400000 */
[----:B------:R-:W4:Y:S02]  /*279d0*/  LDL.LU R33, [R1+0x38c] ;  /* 0x00038c0001217983 */ /* 0x000f240000300800 */
[----:B-1----:R-:W-:Y:S01]  /*279e0*/  F2FP.SATFINITE.E4M3.F32.PACK_AB_MERGE_C R11, RZ, R2, RZ ;  /* 0x00000002ff0b723e */ /* 0x002fe200048070ff */
[----:B---3--:R-:W-:Y:S02]  /*279f0*/  FMUL R2, R28, UR19 ;  /* 0x000000131c027c20 */ /* 0x008fe40008400000 */
[----:B------:R-:W3:Y:S01]  /*27a00*/  LDL.LU R28, [R1+0x390] ;  /* 0x00039000011c7983 */ /* 0x000ee20000300800 */
[----:B------:R-:W-:Y:S02]  /*27a10*/  ISETP.GE.AND P2, PT, R30, 0x18a, PT ;  /* 0x0000018a1e00780c */ /* 0x000fe40003f46270 */
[----:B------:R-:W-:Y:S01]  /*27a20*/  F2FP.SATFINITE.E4M3.F32.PACK_AB_MERGE_C R5, RZ, R5, RZ ;  /* 0x00000005ff05723e */ /* 0x000fe200048070ff */
[----:B------:R-:W3:Y:S01]  /*27a30*/  LDL.LU R32, [R1+0x394] ;  /* 0x0003940001207983 */ /* 0x000ee20000300800 */
[----:B------:R-:W-:-:S02]  /*27a40*/  ISETP.LT.OR P6, PT, R0, 0x1, !P2 ;  /* 0x000000010000780c */ /* 0x000fc400057c1670 */
[----:B------:R-:W-:Y:S02]  /*27a50*/  ISETP.GE.AND P0, PT, R30, 0x191, PT ;  /* 0x000001911e00780c */ /* 0x000fe40003f06270 */
[----:B------:R-:W-:Y:S02]  /*27a60*/  ISETP.LT.OR P1, PT, R0, 0x9, !P4 ;  /* 0x000000090000780c */ /* 0x000fe40006721670 */
[----:B------:R-:W-:Y:S02]  /*27a70*/  ISETP.GE.AND P4, PT, R30, 0x192, PT ;  /* 0x000001921e00780c */ /* 0x000fe40003f86270 */
[C---:B------:R-:W-:Y:S02]  /*27a80*/  ISETP.LT.OR P2, PT, R0.reuse, 0x9, !P2 ;  /* 0x000000090000780c */ /* 0x040fe40005741670 */
[----:B------:R-:W-:-:S03]  /*27a90*/  ISETP.LT.OR P5, PT, R0, 0x1, !P4 ;  /* 0x000000010000780c */ /* 0x000fc600067a1670 */
[----:B------:R0:W-:Y:S01]  /*27aa0*/  @!P6 STG.E.U8 desc[UR28][R24.64+0x189], R5 ;  /* 0x000189051800e986 */ /* 0x0001e2000c10111c */
[----:B------:R-:W-:Y:S02]  /*27ab0*/  ISETP.LT.OR P6, PT, R0, 0x1, !P0 ;  /* 0x000000010000780c */ /* 0x000fe400047c1670 */
[----:B------:R-:W-:Y:S01]  /*27ac0*/  F2FP.SATFINITE.E4M3.F32.PACK_AB_MERGE_C R9, RZ, R4, RZ ;  /* 0x00000004ff09723e */ /* 0x000fe200048070ff */
[----:B------:R1:W-:Y:S01]  /*27ad0*/  @!P1 STG.E.U8 desc[UR28][R26.64+0x188], R7 ;  /* 0x000188071a009986 */ /* 0x0003e2000c10111c */
[----:B0-----:R-:W-:Y:S01]  /*27ae0*/  F2FP.SATFINITE.E4M3.F32.PACK_AB_MERGE_C R5, RZ, R3, RZ ;  /* 0x00000003ff05723e */ /* 0x001fe200048070ff */
[----:B------:R-:W-:Y:S01]  /*27af0*/  FMUL R3, R35, UR19 ;  /* 0x0000001323037c20 */ /* 0x000fe20008400000 */
[----:B-1----:R-:W-:-:S03]  /*27b00*/  F2FP.SATFINITE.E4M3.F32.PACK_AB_MERGE_C R7, RZ, R2, RZ ;  /* 0x00000002ff07723e */ /* 0x002fc600048070ff */
[----:B------:R0:W-:Y:S04]  /*27b10*/  @!P2 STG.E.U8 desc[UR28][R26.64+0x189], R5 ;  /* 0x000189051a00a986 */ /* 0x0001e8000c10111c */
[----:B------:R-:W-:Y:S04]  /*27b20*/  @!P6 STG.E.U8 desc[UR28][R24.64+0x190], R9 ;  /* 0x000190091800e986 */ /* 0x000fe8000c10111c */
[----:B------:R1:W-:Y:S01]  /*27b30*/  @!P5 STG.E.U8 desc[UR28][R24.64+0x191], R11 ;  /* 0x0001910b1800d986 */ /* 0x0003e2000c10111c */
[----:B--2---:R-:W-:-:S03]  /*27b40*/  FMUL R4, R31, UR19 ;  /* 0x000000131f047c20 */ /* 0x004fc60008400000 */
[----:B------:R-:W2:Y:S01]  /*27b50*/  LDL.LU R31, [R1+0x398] ;  /* 0x00039800011f7983 */ /* 0x000ea20000300800 */
[----:B0-----:R-:W-:Y:S01]  /*27b60*/  FMUL R5, R34, UR19 ;  /* 0x0000001322057c20 */ /* 0x001fe20008400000 */
[----:B-1----:R-:W-:Y:S02]  /*27b70*/  F2FP.SATFINITE.E4M3.F32.PACK_AB_MERGE_C R11, RZ, R4, RZ ;  /* 0x00000004ff0b723e */ /* 0x002fe400048070ff */
[----:B------:R-:W2:Y:S01]  /*27b80*/  LDL.LU R35, [R1+0x39c] ;  /* 0x00039c0001237983 */ /* 0x000ea20000300800 */
[----:B----4-:R-:W-:-:S03]  /*27b90*/  FMUL R2, R29, UR19 ;  /* 0x000000131d027c20 */ /* 0x010fc60008400000 */
[----:B------:R-:W4:Y:S04]  /*27ba0*/  LDL.LU R29, [R1+0x3a0] ;  /* 0x0003a000011d7983 */ /* 0x000f280000300800 */
[----:B------:R-:W4:Y:S01]  /*27bb0*/  LDL.LU R34, [R1+0x3a4] ;  /* 0x0003a40001227983 */ /* 0x000f220000300800 */
[----:B---3--:R-:W-:-:S03]  /*27bc0*/  FMUL R4, R28, UR19 ;  /* 0x000000131c047c20 */ /* 0x008fc60008400000 */
[----:B------:R-:W3:Y:S01]  /*27bd0*/  LDL.LU R28, [R1+0x3a8] ;  /* 0x0003a800011c7983 */ /* 0x000ee20000300800 */
[----:B------:R-:W-:Y:S02]  /*27be0*/  ISETP.LT.OR P0, PT, R0, 0x9, !P0 ;  /* 0x000000090000780c */ /* 0x000fe40004701670 */
[C---:B------:R-:W-:Y:S02]  /*27bf0*/  ISETP.GE.AND P2, PT, R30.reuse, 0x199, PT ;  /* 0x000001991e00780c */ /* 0x040fe40003f46270 */
[----:B------:R-:W-:Y:S02]  /*27c00*/  ISETP.GE.AND P1, PT, R30, 0x19a, PT ;  /* 0x0000019a1e00780c */ /* 0x000fe40003f26270 */
[C---:B------:R-:W-:Y:S02]  /*27c10*/  ISETP.LT.OR P4, PT, R0.reuse, 0x9, !P4 ;  /* 0x000000090000780c */ /* 0x040fe40006781670 */
[C---:B------:R-:W-:Y:S02]  /*27c20*/  ISETP.LT.OR P5, PT, R0.reuse, 0x1, !P2 ;  /* 0x000000010000780c */ /* 0x040fe400057a1670 */
[----:B------:R-:W-:-:S02]  /*27c30*/  ISETP.LT.OR P6, PT, R0, 0x1, !P1 ;  /* 0x000000010000780c */ /* 0x000fc40004fc1670 */
[----:B------:R-:W-:Y:S02]  /*27c40*/  ISETP.LT.OR P2, PT, R0, 0x9, !P2 ;  /* 0x000000090000780c */ /* 0x000fe40005741670 */
[----:B------:R-:W-:Y:S01]  /*27c50*/  F2FP.SATFINITE.E4M3.F32.PACK_AB_MERGE_C R9, RZ, R3, RZ ;  /* 0x00000003ff09723e */ /* 0x000fe200048070ff */
[----:B------:R-:W-:Y:S02]  /*27c60*/  FMUL R3, R33, UR19 ;  /* 0x0000001321037c20 */ /* 0x000fe40008400000 */
[----:B------:R-:W3:Y:S01]  /*27c70*/  LDL.LU R33, [R1+0x3ac] ;  /* 0x0003ac0001217983 */ /* 0x000ee20000300800 */
[----:B------:R-:W-:Y:S01]  /*27c80*/  F2FP.SATFINITE.E4M3.F32.PACK_AB_MERGE_C R13, RZ, R5, RZ ;  /* 0x00000005ff0d723e */ /* 0x000fe200048070ff */
[----:B------:R-:W-:Y:S02]  /*27c90*/  FMUL R5, R32, UR19 ;  /* 0x0000001320057c20 */ /* 0x000fe40008400000 */
[----:B------:R0:W-:Y:S04]  /*27ca0*/  @!P0 STG.E.U8 desc[UR28][R26.64+0x190], R7 ;  /* 0x000190071a008986 */ /* 0x0001e8000c10111c */
[----:B------:R-:W3:Y:S04]  /*27cb0*/  LDL.LU R32, [R1+0x3b0] ;  /* 0x0003b00001207983 */ /* 0x000ee80000300800 */
[----:B------:R-:W-:Y:S01]  /*27cc0*/  @!P4 STG.E.U8 desc[UR28][R26.64+0x191], R9 ;  /* 0x000191091a00c986 */ /* 0x000fe2000c10111c */
[----:B0-----:R-:W-:-:S03]  /*27cd0*/  F2FP.SATFINITE.E4M3.F32.PACK_AB_MERGE_C R7, RZ, R2, RZ ;  /* 0x00000002ff07723e */ /* 0x001fc600048070ff */
[----:B------:R0:W-:Y:S04]  /*27ce0*/  @!P5 STG.E.U8 desc[UR28][R24.64+0x198], R11 ;  /* 0x0001980b1800d986 */ /* 0x0001e8000c10111c */
[----:B------:R-:W-:Y:S04]  /*27cf0*/  @!P6 STG.E.U8 desc[UR28][R24.64+0x199], R13 ;  /* 0x0001990d1800e986 */ /* 0x000fe8000c10111c */
[----:B------:R1:W-:Y:S01]  /*27d00*/  @!P2 STG.E.U8 desc[UR28][R26.64+0x198], R7 ;  /* 0x000198071a00a986 */ /* 0x0003e2000c10111c */
[----:B0-----:R-:W-:Y:S01]  /*27d10*/  F2FP.SATFINITE.E4M3.F32.PACK_AB_MERGE_C R11, RZ, R4, RZ ;  /* 0x00000004ff0b723e */ /* 0x001fe200048070ff */
[----:B--2---:R-:W-:-:S02]  /*27d20*/  FMUL R2, R31, UR19 ;  /* 0x000000131f027c20 */ /* 0x004fc40008400000 */
[----:B------:R-:W2:Y:S03]  /*27d30*/  LDL.LU R31, [R1+0x3b4] ;  /* 0x0003b400011f7983 */ /* 0x000ea60000300800 */
[----:B-1----:R-:W-:Y:S01]  /*27d40*/  F2FP.SATFINITE.E4M3.F32.PACK_AB_MERGE_C R7, RZ, R2, RZ ;  /* 0x00000002ff07723e */ /* 0x002fe200048070ff */
[----:B----4-:R-:W-:Y:S02]  /*27d50*/  FMUL R4, R29, UR19 ;  /* 0x000000131d047c20 */ /* 0x010fe40008400000 */
[----:B------:R-:W4:Y:S01]  /*27d60*/  LDL.LU R29, [R1+0x3b8] ;  /* 0x0003b800011d7983 */ /* 0x000f220000300800 */
[----:B---3--:R-:W-:-:S03]  /*27d70*/  FMUL R2, R28, UR19 ;  /* 0x000000131c027c20 */ /* 0x008fc60008400000 */
[----:B------:R-:W3:Y:S01]  /*27d80*/  LDL.LU R28, [R1+0x3bc] ;  /* 0x0003bc00011c7983 */ /* 0x000ee20000300800 */
[----:B------:R-:W-:Y:S02]  /*27d90*/  ISETP.LT.OR P1, PT, R0, 0x9, !P1 ;  /* 0x000000090000780c */ /* 0x000fe40004f21670 */
[C---:B------:R-:W-:Y:S02]  /*27da0*/  ISETP.GE.AND P0, PT, R30.reuse, 0x1a1, PT ;  /* 0x000001a11e00780c */ /* 0x040fe40003f06270 */
[----:B------:R-:W-:Y:S02]  /*27db0*/  ISETP.GE.AND P4, PT, R30, 0x1a2, PT ;  /* 0x000001a21e00780c */ /* 0x000fe40003f86270 */
[C---:B------:R-:W-:Y:S02]  /*27dc0*/  ISETP.LT.OR P5, PT, R0.reuse, 0x1, !P0 ;  /* 0x000000010000780c */ /* 0x040fe400047a1670 */
[----:B------:R-:W-:Y:S02]  /*27dd0*/  ISETP.LT.OR P6, PT, R0, 0x1, !P4 ;  /* 0x000000010000780c */ /* 0x000fe400067c1670 */
[----:B------:R-:W-:Y:S01]  /*27de0*/  F2FP.SATFINITE.E4M3.F32.PACK_AB_MERGE_C R9, RZ, R3, RZ ;  /* 0x00000003ff09723e */ /* 0x000fe200048070ff */
[----:B------:R-:W-:-:S02]  /*27df0*/  FMUL R3, R35, UR19 ;  /* 0x0000001323037c20 */ /* 0x000fc40008400000 */
[----:B------:R-:W3:Y:S01]  /*27e00*/  LDL.LU R35, [R1+0x3c0] ;  /* 0x0003c00001237983 */ /* 0x000ee20000300800 */
[C---:B------:R-:W-:Y:S02]  /*27e10*/  ISETP.LT.OR P0, PT, R0.reuse, 0x9, !P0 ;  /* 0x000000090000780c */ /* 0x040fe40004701670 */
[----:B------:R-:W-:Y:S01]  /*27e20*/  F2FP.SATFINITE.E4M3.F32.PACK_AB_MERGE_C R13, RZ, R5, RZ ;  /* 0x00000005ff0d723e */ /* 0x000fe200048070ff */
[----:B------:R0:W-:Y:S01]  /*27e30*/  @!P1 STG.E.U8 desc[UR28][R26.64+0x199], R9 ;  /* 0x000199091a009986 */ /* 0x0001e2000c10111c */
[----:B------:R-:W-:Y:S01]  /*27e40*/  ISETP.LT.OR P4, PT, R0, 0x9, !P4 ;  /* 0x000000090000780c */ /* 0x000fe20006781670 */
[----:B------:R-:W-:Y:S02]  /*27e50*/  FMUL R5, R34, UR19 ;  /* 0x0000001322057c20 */ /* 0x000fe40008400000 */
[----:B------:R-:W3:Y:S04]  /*27e60*/  LDL.LU R34, [R1+0x3c4] ;  /* 0x0003c40001227983 */ /* 0x000ee80000300800 */
[----:B------:R1:W-:Y:S01]  /*27e70*/  @!P5 STG.E.U8 desc[UR28][R24.64+0x1a0], R11 ;  /* 0x0001a00b1800d986 */ /* 0x0003e2000c10111c */
[----:B0-----:R-:W-:Y:S01]  /*27e80*/  F2FP.SATFINITE.E4M3.F32.PACK_AB_MERGE_C R9, RZ, R3, RZ ;  /* 0x00000003ff09723e */ /* 0x001fe200048070ff */
[----:B------:R-:W-:-:S02]  /*27e90*/  FMUL R3, R33, UR19 ;  /* 0x0000001321037c20 */ /* 0x000fc40008400000 */
[----:B------:R-:W3:Y:S04]  /*27ea0*/  LDL.LU R33, [R1+0x3c8] ;  /* 0x0003c80001217983 */ /* 0x000ee80000300800 */
[----:B------:R0:W-:Y:S01]  /*27eb0*/  @!P6 STG.E.U8 desc[UR28][R24.64+0x1a1], R13 ;  /* 0x0001a10d1800e986 */ /* 0x0001e2000c10111c */
[----:B-1----:R-:W-:Y:S01]  /*27ec0*/  F2FP.SATFINITE.E4M3.F32.PACK_AB_MERGE_C R11, RZ, R4, RZ ;  /* 0x00000004ff0b723e */ /* 0x002fe200048070ff */
[----:B------:R-:W-:Y:S02]  /*27ed0*/  FMUL R4, R32, UR19 ;  /* 0x0000001320047c20 */ /* 0x000fe40008400000 */
[----:B------:R-:W3:Y:S01]  /*27ee0*/  LDL.LU R32, [R1+0x3cc] ;  /* 0x0003cc0001207983 */ /* 0x000ee20000300800 */
[----:B0-----:R-:W-:-:S03]  /*27ef0*/  F2FP.SATFINITE.E4M3.F32.PACK_AB_MERGE_C R13, RZ, R5, RZ ;  /* 0x00000005ff0d723e */ /* 0x001fc600048070ff */
[----:B------:R0:W-:Y:S04]  /*27f00*/  @!P0 STG.E.U8 desc[UR28][R26.64+0x1a0], R7 ;  /* 0x0001a0071a008986 */ /* 0x0001e8000c10111c */
[----:B------:R1:W-:Y:S01]  /*27f10*/  @!P4 STG.E.U8 desc[UR28][R26.64+0x1a1], R9 ;  /* 0x0001a1091a00c986 */ /* 0x0003e2000c10111c */
[----:B0-----:R-:W-:Y:S02]  /*27f20*/  F2FP.SATFINITE.E4M3.F32.PACK_AB_MERGE_C R7, RZ, R2, RZ ;  /* 0x00000002ff07723e */ /* 0x001fe400048070ff */
[----:B-1----:R-:W-:Y:S01]  /*27f30*/  F2FP.SATFINITE.E4M3.F32.PACK_AB_MERGE_C R9, RZ, R3, RZ ;  /* 0x00000003ff09723e */ /* 0x002fe200048070ff */
[----:B--2---:R-:W-:Y:S02]  /*27f40*/  FMUL R5, R31, UR19 ;  /* 0x000000131f057c20 */ /* 0x004fe40008400000 */
[----:B------:R-:W2:Y:S01]  /*27f50*/  LDL.LU R31, [R1+0x3d0] ;  /* 0x0003d000011f7983 */ /* 0x000ea20000300800 */
[----:B----4-:R-:W-:-:S03]  /*27f60*/  FMUL R2, R29, UR19 ;  /* 0x000000131d027c20 */ /* 0x010fc60008400000 */
[----:B------:R-:W4:Y:S01]  /*27f70*/  LDL.LU R29, [R1+0x3d4] ;  /* 0x0003d400011d7983 */ /* 0x000f220000300800 */
[----:B---3--:R-:W-:-:S03]  /*27f80*/  FMUL R3, R28, UR19 ;  /* 0x000000131c037c20 */ /* 0x008fc60008400000 */
[----:B------:R-:W3:Y:S01]  /*27f90*/  LDL.LU R28, [R1+0x3d8] ;  /* 0x0003d800011c7983 */ /* 0x000ee20000300800 */
[C---:B------:R-:W-:Y:S02]  /*27fa0*/  ISETP.GE.AND P2, PT, R30.reuse, 0x1a9, PT ;  /* 0x000001a91e00780c */ /* 0x040fe40003f46270 */
[----:B------:R-:W-:Y:S02]  /*27fb0*/  ISETP.GE.AND P1, PT, R30, 0x1aa, PT ;  /* 0x000001aa1e00780c */ /* 0x000fe40003f26270 */
[C---:B------:R-:W-:Y:S02]  /*27fc0*/  ISETP.LT.OR P5, PT, R0.reuse, 0x1, !P2 ;  /* 0x000000010000780c */ /* 0x040fe400057a1670 */
[C---:B------:R-:W-:Y:S02]  /*27fd0*/  ISETP.LT.OR P6, PT, R0.reuse, 0x1, !P1 ;  /* 0x000000010000780c */ /* 0x040fe40004fc1670 */
[----:B------:R-:W-:Y:S02]  /*27fe0*/  ISETP.LT.OR P2, PT, R0, 0x9, !P2 ;  /* 0x000000090000780c */ /* 0x000fe40005741670 */
[----:B------:R-:W-:-:S02]  /*27ff0*/  ISETP.GE.AND P0, PT, R30, 0x1b1, PT ;  /* 0x000001b11e00780c */ /* 0x000fc40003f06270 */
[----:B------:R-:W-:Y:S02]  /*28000*/  ISETP.LT.OR P1, PT, R0, 0x9, !P1 ;  /* 0x000000090000780c */ /* 0x000fe40004f21670 */
[----:B------:R-:W-:-:S03]  /*28010*/  ISETP.GE.AND P4, PT, R30, 0x1b2, PT ;  /* 0x000001b21e00780c */ /* 0x000fc60003f86270 */
[----:B------:R0:W-:Y:S01]  /*28020*/  @!P5 STG.E.U8 desc[UR28][R24.64+0x1a8], R11 ;  /* 0x0001a80b1800d986 */ /* 0x0001e2000c10111c */
[----:B------:R-:W-:-:S03]  /*28030*/  ISETP.LT.OR P5, PT, R0, 0x1, !P0 ;  /* 0x000000010000780c */ /* 0x000fc600047a1670 */
[----:B------:R1:W-:Y:S01]  /*28040*/  @!P6 STG.E.U8 desc[UR28][R24.64+0x1a9], R13 ;  /* 0x0001a90d1800e986 */ /* 0x0003e2000c10111c */
[C---:B------:R-:W-:Y:S02]  /*28050*/  ISETP.LT.OR P6, PT, R0.reuse, 0x1, !P4 ;  /* 0x000000010000780c */ /* 0x040fe400067c1670 */
[----:B------:R-:W-:Y:S02]  /*28060*/  ISETP.LT.OR P0, PT, R0, 0x9, !P0 ;  /* 0x000000090000780c */ /* 0x000fe40004701670 */
[----:B0-----:R-:W-:Y:S01]  /*28070*/  F2FP.SATFINITE.E4M3.F32.PACK_AB_MERGE_C R11, RZ, R4, RZ ;  /* 0x00000004ff0b723e */ /* 0x001fe200048070ff */
[----:B------:R-:W-:Y:S02]  /*28080*/  FMUL R4, R35, UR19 ;  /* 0x0000001323047c20 */ /* 0x000fe40008400000 */
[----:B------:R-:W3:Y:S01]  /*28090*/  LDL.LU R35, [R1+0x3dc] ;  /* 0x0003dc0001237983 */ /* 0x000ee20000300800 */
[----:B-1----:R-:W-:Y:S01]  /*280a0*/  F2FP.SATFINITE.E4M3.F32.PACK_AB_MERGE_C R13, RZ, R5, RZ ;  /* 0x00000005ff0d723e */ /* 0x002fe200048070ff */
[----:B------:R-:W-:-:S02]  /*280b0*/  FMUL R5, R34, UR19 ;  /* 0x0000001322057c20 */ /* 0x000fc40008400000 */
[----:B------:R0:W-:Y:S04]  /*280c0*/  @!P2 STG.E.U8 desc[UR28][R26.64+0x1a8], R7 ;  /* 0x0001a8071a00a986 */ /* 0x0001e8000c10111c */
        /* <DEDUP_REMOVED lines=20> */
[----:B------:R-:W-:Y:S02]  /*28210*/  ISETP.GE.AND P5, PT, R30, 0x1b9, PT ;  /* 0x000001b91e00780c */ /* 0x000fe40003fa6270 */
[----:B------:R-:W-:Y:S02]  /*28220*/  ISETP.LT.OR P4, PT, R0, 0x9, !P4 ;  /* 0x000000090000780c */ /* 0x000fe40006781670 */
[----:B------:R-:W-:Y:S02]  /*28230*/  ISETP.GE.AND P1, PT, R30, 0x1ba, PT ;  /* 0x000001ba1e00780c */ /* 0x000fe40003f26270 */
[C---:B------:R-:W-:Y:S02]  /*28240*/  ISETP.LT.OR P2, PT, R0.reuse, 0x1, !P5 ;  /* 0x000000010000780c */ /* 0x040fe40006f41670 */
[C---:B------:R-:W-:Y:S02]  /*28250*/  ISETP.LT.OR P6, PT, R0.reuse, 0x1, !P1 ;  /* 0x000000010000780c */ /* 0x040fe40004fc1670 */
[----:B------:R-:W-:-:S05]  /*28260*/  ISETP.LT.OR P1, PT, R0, 0x9, !P1 ;  /* 0x000000090000780c */ /* 0x000fca0004f21670 */
[----:B------:R-:W-:Y:S04]  /*28270*/  @!P4 STG.E.U8 desc[UR28][R26.64+0x1b1], R9 ;  /* 0x0001b1091a00c986 */ /* 0x000fe8000c10111c */
[----:B------:R0:W-:Y:S01]  /*28280*/  @!P2 STG.E.U8 desc[UR28][R24.64+0x1b8], R11 ;  /* 0x0001b80b1800a986 */ /* 0x0001e2000c10111c */
[----:B------:R-:W-:Y:S02]  /*28290*/  ISETP.GE.AND P2, PT, R30, 0x1c2, PT ;  /* 0x000001c21e00780c */ /* 0x000fe40003f46270 */
[C---:B------:R-:W-:Y:S01]  /*282a0*/  ISETP.LT.OR P0, PT, R0.reuse, 0x9, !P5 ;  /* 0x000000090000780c */ /* 0x040fe20006f01670 */
[----:B------:R-:W-:Y:S01]  /*282b0*/  @!P6 STG.E.U8 desc[UR28][R24.64+0x1b9], R13 ;  /* 0x0001b90d1800e986 */ /* 0x000fe2000c10111c */
[----:B------:R-:W-:Y:S02]  /*282c0*/  ISETP.LT.OR P6, PT, R0, 0x1, !P2 ;  /* 0x000000010000780c */ /* 0x000fe400057c1670 */
[----:B------:R-:W-:-:S02]  /*282d0*/  ISETP.GE.AND P4, PT, R30, 0x1c1, PT ;  /* 0x000001c11e00780c */ /* 0x000fc40003f86270 */
[----:B------:R-:W-:Y:S02]  /*282e0*/  F2FP.SATFINITE.E4M3.F32.PACK_AB_MERGE_C R3, RZ, R3, RZ ;  /* 0x00000003ff03723e */ /* 0x000fe400048070ff */
[----:B0-----:R-:W-:Y:S01]  /*282f0*/  F2FP.SATFINITE.E4M3.F32.PACK_AB_MERGE_C R11, RZ, R2, RZ ;  /* 0x00000002ff0b723e */ /* 0x001fe200048070ff */
[----:B------:R-:W-:Y:S01]  /*28300*/  FMUL R2, R35, UR19 ;  /* 0x0000001323027c20 */ /* 0x000fe20008400000 */
[C---:B------:R-:W-:Y:S01]  /*28310*/  ISETP.LT.OR P5, PT, R0.reuse, 0x1, !P4 ;  /* 0x000000010000780c */ /* 0x040fe200067a1670 */
[----:B------:R-:W3:Y:S01]  /*28320*/  LDL.LU R35, [R1+0x3f8] ;  /* 0x0003f80001237983 */ /* 0x000ee20000300800 */
[----:B------:R-:W-:Y:S02]  /*28330*/  ISETP.LT.OR P4, PT, R0, 0x9, !P4 ;  /* 0x000000090000780c */ /* 0x000fe40006781670 */
[----:B------:R-:W-:Y:S01]  /*28340*/  F2FP.SATFINITE.E4M3.F32.PACK_AB_MERGE_C R5, RZ, R5, RZ ;  /* 0x00000005ff05723e */ /* 0x000fe200048070ff */
[----:B------:R0:W-:Y:S01]  /*28350*/  @!P1 STG.E.U8 desc[UR28][R26.64+0x1b9], R3 ;  /* 0x0001b9031a009986 */ /* 0x0001e2000c10111c */
[----:B------:R-:W-:-:S03]  /*28360*/  F2FP.SATFINITE.E4M3.F32.PACK_AB_MERGE_C R9, RZ, R4, RZ ;  /* 0x00000004ff09723e */ /* 0x000fc600048070ff */
[----:B------:R1:W-:Y:S04]  /*28370*/  @!P0 STG.E.U8 desc[UR28][R26.64+0x1b8], R7 ;  /* 0x0001b8071a008986 */ /* 0x0003e8000c10111c */
[----:B------:R1:W-:Y:S01]  /*28380*/  @!P6 STG.E.U8 desc[UR28][R24.64+0x1c1], R5 ;  /* 0x0001c1051800e986 */ /* 0x0003e2000c10111c */
[----:B------:R-:W-:Y:S01]  /*28390*/  FMUL R4, R33, UR19 ;  /* 0x0000001321047c20 */ /* 0x000fe20008400000 */
[----:B0-----:R-:W-:Y:S02]  /*283a0*/  FMUL R3, R34, UR19 ;  /* 0x0000001322037c20 */ /* 0x001fe40008400000 */
[----:B------:R-:W3:Y:S04]  /*283b0*/  LDL.LU R34, [R1+0x3fc] ;  /* 0x0003fc0001227983 */ /* 0x000ee80000300800 */
[----:B------:R-:W3:Y:S01]  /*283c0*/  LDL.LU R33, [R1+0x400] ;  /* 0x0004000001217983 */ /* 0x000ee20000300800 */
[----:B-1----:R-:W-:-:S02]  /*283d0*/  F2FP.SATFINITE.E4M3.F32.PACK_AB_MERGE_C R7, RZ, R3, RZ ;  /* 0x00000003ff07723e */ /* 0x002fc400048070ff */
[----:B------:R-:W-:Y:S01]  /*283e0*/  F2FP.SATFINITE.E4M3.F32.PACK_AB_MERGE_C R5, RZ, R2, RZ ;  /* 0x00000002ff05723e */ /* 0x000fe200048070ff */
[----:B------:R-:W-:Y:S02]  /*283f0*/  FMUL R2, R32, UR19 ;  /* 0x0000001320027c20 */ /* 0x000fe40008400000 */
[----:B------:R-:W3:Y:S04]  /*28400*/  LDL.LU R32, [R1+0x404] ;  /* 0x0004040001207983 */ /* 0x000ee80000300800 */
[----:B------:R-:W-:Y:S04]  /*28410*/  @!P5 STG.E.U8 desc[UR28][R24.64+0x1c0], R9 ;  /* 0x0001c0091800d986 */ /* 0x000fe8000c10111c */
[----:B------:R0:W-:Y:S02]  /*28420*/  @!P4 STG.E.U8 desc[UR28][R26.64+0x1c0], R11 ;  /* 0x0001c00b1a00c986 */ /* 0x0001e4000c10111c */
[----:B0-----:R-:W-:Y:S01]  /*28430*/  F2FP.SATFINITE.E4M3.F32.PACK_AB_MERGE_C R11, RZ, R2, RZ ;  /* 0x00000002ff0b723e */ /* 0x001fe200048070ff */
[----:B--2---:R-:W-:-:S02]  /*28440*/  FMUL R3, R31, UR19 ;  /* 0x000000131f037c20 */ /* 0x004fc40008400000 */
[----:B------:R-:W2:Y:S03]  /*28450*/  LDL.LU R31, [R1+0x408] ;  /* 0x00040800011f7983 */ /* 0x000ea60000300800 */
[----:B------:R-:W-:Y:S01]  /*28460*/  F2FP.SATFINITE.E4M3.F32.PACK_AB_MERGE_C R13, RZ, R3, RZ ;  /* 0x00000003ff0d723e */ /* 0x000fe200048070ff */
[----:B----4-:R-:W-:Y:S02]  /*28470*/  FMUL R2, R29, UR19 ;  /* 0x000000131d027c20 */ /* 0x010fe40008400000 */
[----:B------:R-:W4:Y:S01]  /*28480*/  LDL.LU R29, [R1+0x40c] ;  /* 0x00040c00011d7983 */ /* 0x000f220000300800 */
[----:B---3--:R-:W-:-:S03]  /*28490*/  FMUL R3, R28, UR19 ;  /* 0x000000131c037c20 */ /* 0x008fc60008400000 */
[----:B------:R-:W3:Y:S01]  /*284a0*/  LDL.LU R28, [R1+0x410] ;  /* 0x00041000011c7983 */ /* 0x000ee20000300800 */
[----:B------:R-:W-:Y:S02]  /*284b0*/  ISETP.GE.AND P1, PT, R30, 0x1c9, PT ;  /* 0x000001c91e00780c */ /* 0x000fe40003f26270 */
[C---:B------:R-:W-:Y:S02]  /*284c0*/  ISETP.LT.OR P2, PT, R0.reuse, 0x9, !P2 ;  /* 0x000000090000780c */ /* 0x040fe40005741670 */
[----:B------:R-:W-:Y:S02]  /*284d0*/  ISETP.LT.OR P4, PT, R0, 0x1, !P1 ;  /* 0x000000010000780c */ /* 0x000fe40004f81670 */
[----:B------:R-:W-:-:S04]  /*284e0*/  ISETP.GE.AND P0, PT, R30, 0x1ca, PT ;  /* 0x000001ca1e00780c */ /* 0x000fc80003f06270 */
[C---:B------:R-:W-:Y:S02]  /*284f0*/  ISETP.LT.OR P5, PT, R0.reuse, 0x1, !P0 ;  /* 0x000000010000780c */ /* 0x040fe400047a1670 */
[----:B------:R-:W-:-:S03]  /*28500*/  ISETP.LT.OR P0, PT, R0, 0x9, !P0 ;  /* 0x000000090000780c */ /* 0x000fc60004701670 */
[----:B------:R0:W-:Y:S01]  /*28510*/  @!P2 STG.E.U8 desc[UR28][R26.64+0x1c1], R5 ;  /* 0x0001c1051a00a986 */ /* 0x0001e2000c10111c */
[----:B------:R-:W-:Y:S02]  /*28520*/  ISETP.GE.AND P2, PT, R30, 0x1d1, PT ;  /* 0x000001d11e00780c */ /* 0x000fe40003f46270 */
[C---:B------:R-:W-:Y:S01]  /*28530*/  ISETP.LT.OR P1, PT, R0.reuse, 0x9, !P1 ;  /* 0x000000090000780c */ /* 0x040fe20004f21670 */
[----:B------:R1:W-:Y:S01]  /*28540*/  @!P4 STG.E.U8 desc[UR28][R24.64+0x1c8], R7 ;  /* 0x0001c8071800c986 */ /* 0x0003e2000c10111c */
[----:B------:R-:W-:Y:S02]  /*28550*/  ISETP.LT.OR P4, PT, R0, 0x1, !P2 ;  /* 0x000000010000780c */ /* 0x000fe40005781670 */
[----:B------:R-:W-:Y:S02]  /*28560*/  F2FP.SATFINITE.E4M3.F32.PACK_AB_MERGE_C R9, RZ, R4, RZ ;  /* 0x00000004ff09723e */ /* 0x000fe400048070ff */
[----:B0-----:R-:W-:Y:S01]  /*28570*/  F2FP.SATFINITE.E4M3.F32.PACK_AB_MERGE_C R5, RZ, R2, RZ ;  /* 0x00000002ff05723e */ /* 0x001fe200048070ff */
[----:B------:R-:W-:-:S02]  /*28580*/  FMUL R2, R35, UR19 ;  /* 0x0000001323027c20 */ /* 0x000fc40008400000 */
[----:B------:R-:W3:Y:S01]  /*28590*/  LDL.LU R35, [R1+0x414] ;  /* 0x0004140001237983 */ /* 0x000ee20000300800 */
[----:B-1----:R-:W-:-:S03]  /*285a0*/  F2FP.SATFINITE.E4M3.F32.PACK_AB_MERGE_C R7, RZ, R3, RZ ;  /* 0x00000003ff07723e */ /* 0x002fc600048070ff */
[----:B------:R0:W-:Y:S04]  /*285b0*/  @!P5 STG.E.U8 desc[UR28][R24.64+0x1c9], R9 ;  /* 0x0001c9091800d986 */ /* 0x0001e8000c10111c */
[----:B------:R1:W-:Y:S01]  /*285c0*/  @!P0 STG.E.U8 desc[UR28][R26.64+0x1c9], R13 ;  /* 0x0001c90d1a008986 */ /* 0x0003e2000c10111c */
[----:B------:R-:W-:-:S03]  /*285d0*/  FMUL R4, R34, UR19 ;  /* 0x0000001322047c20 */ /* 0x000fc60008400000 */
[----:B------:R-:W3:Y:S01]  /*285e0*/  LDL.LU R34, [R1+0x418] ;  /* 0x0004180001227983 */ /* 0x000ee20000300800 */
[----:B------:R-:W-:-:S03]  /*285f0*/  FMUL R3, R33, UR19 ;  /* 0x0000001321037c20 */ /* 0x000fc60008400000 */
[----:B------:R-:W3:Y:S01]  /*28600*/  LDL.LU R33, [R1+0x41c] ;  /* 0x00041c0001217983 */ /* 0x000ee20000300800 */
[----:B0-----:R-:W-:Y:S02]  /*28610*/  F2FP.SATFINITE.E4M3.F32.PACK_AB_MERGE_C R9, RZ, R2, RZ ;  /* 0x00000002ff09723e */ /* 0x001fe400048070ff */
[----:B-1----:R-:W-:Y:S01]  /*28620*/  F2FP.SATFINITE.E4M3.F32.PACK_AB_MERGE_C R13, RZ, R3, RZ ;  /* 0x00000003ff0d723e */ /* 0x002fe200048070ff */
[----:B------:R-:W-:Y:S02]  /*28630*/  FMUL R2, R32, UR19 ;  /* 0x0000001320027c20 */ /* 0x000fe40008400000 */
[----:B------:R-:W3:Y:S04]  /*28640*/  LDL.LU R32, [R1+0x420] ;  /* 0x0004200001207983 */ /* 0x000ee80000300800 */
[----:B------:R0:W-:Y:S04]  /*28650*/  @!P1 STG.E.U8 desc[UR28][R26.64+0x1c8], R11 ;  /* 0x0001c80b1a009986 */ /* 0x0001e8000c10111c */
[----:B------:R1:W-:Y:S01]  /*28660*/  @!P4 STG.E.U8 desc[UR28][R24.64+0x1d0], R5 ;  /* 0x0001d0051800c986 */ /* 0x0003e2000c10111c */
[----:B0-----:R-:W-:-:S02]  /*28670*/  F2FP.SATFINITE.E4M3.F32.PACK_AB_MERGE_C R11, RZ, R4, RZ ;  /* 0x00000004ff0b723e */ /* 0x001fc400048070ff */
        /* <DEDUP_REMOVED lines=8> */
[C---:B------:R-:W-:Y:S01]  /*28700*/  ISETP.LT.OR P2, PT, R0.reuse, 0x9, !P2 ;  /* 0x000000090000780c */ /* 0x040fe20005741670 */
[----:B------:R-:W3:Y:S01]  /*28710*/  LDL.LU R36, [R1+0x430] ;  /* 0x0004300001247983 */ /* 0x000ee20000300800 */
[----:B------:R-:W-:Y:S02]  /*28720*/  ISETP.LT.OR P5, PT, R0, 0x1, !P1 ;  /* 0x000000010000780c */ /* 0x000fe40004fa1670 */
[----:B------:R-:W-:Y:S02]  /*28730*/  ISETP.GE.AND P0, PT, R30, 0x1d9, PT ;  /* 0x000001d91e00780c */ /* 0x000fe40003f06270 */
[C---:B------:R-:W-:Y:S02]  /*28740*/  ISETP.LT.OR P1, PT, R0.reuse, 0x9, !P1 ;  /* 0x000000090000780c */ /* 0x040fe40004f21670 */
[----:B------:R-:W-:-:S02]  /*28750*/  ISETP.LT.OR P6, PT, R0, 0x1, !P0 ;  /* 0x000000010000780c */ /* 0x000fc400047c1670 */
[----:B------:R-:W-:Y:S02]  /*28760*/  ISETP.GE.AND P4, PT, R30, 0x1da, PT ;  /* 0x000001da1e00780c */ /* 0x000fe40003f86270 */
[----:B------:R-:W-:-:S03]  /*28770*/  ISETP.LT.OR P0, PT, R0, 0x9, !P0 ;  /* 0x000000090000780c */ /* 0x000fc60004701670 */
[----:B------:R-:W-:Y:S04]  /*28780*/  @!P5 STG.E.U8 desc[UR28][R24.64+0x1d1], R7 ;  /* 0x0001d1071800d986 */ /* 0x000fe8000c10111c */
[----:B------:R0:W-:Y:S01]  /*28790*/  @!P2 STG.E.U8 desc[UR28][R26.64+0x1d0], R9 ;  /* 0x0001d0091a00a986 */ /* 0x0001e2000c10111c */
[----:B------:R-:W-:-:S03]  /*287a0*/  ISETP.LT.OR P2, PT, R0, 0x1, !P4 ;  /* 0x000000010000780c */ /* 0x000fc60006741670 */
[----:B------:R-:W-:Y:S01]  /*287b0*/  @!P1 STG.E.U8 desc[UR28][R26.64+0x1d1], R11 ;  /* 0x0001d10b1a009986 */ /* 0x000fe2000c10111c */
[----:B------:R-:W-:Y:S02]  /*287c0*/  ISETP.GE.AND P1, PT, R30, 0x1e1, PT ;  /* 0x000001e11e00780c */ /* 0x000fe40003f26270 */
[C---:B------:R-:W-:Y:S01]  /*287d0*/  ISETP.LT.OR P5, PT, R0.reuse, 0x9, !P4 ;  /* 0x000000090000780c */ /* 0x040fe200067a1670 */
[----:B------:R1:W-:Y:S01]  /*287e0*/  @!P6 STG.E.U8 desc[UR28][R24.64+0x1d8], R13 ;  /* 0x0001d80d1800e986 */ /* 0x0003e2000c10111c */
[----:B0-----:R-:W-:Y:S01]  /*287f0*/  F2FP.SATFINITE.E4M3.F32.PACK_AB_MERGE_C R9, RZ, R2, RZ ;  /* 0x00000002ff09723e */ /* 0x001fe200048070ff */
[----:B------:R-:W-:Y:S01]  /*28800*/  FMUL R2, R35, UR19 ;  /* 0x0000001323027c20 */ /* 0x000fe20008400000 */
[----:B------:R-:W-:Y:S01]  /*28810*/  ISETP.LT.OR P6, PT, R0, 0x1, !P1 ;  /* 0x000000010000780c */ /* 0x000fe20004fc1670 */
[----:B------:R-:W3:Y:S01]  /*28820*/  LDL.LU R35, [R1+0x434] ;  /* 0x0004340001237983 */ /* 0x000ee20000300800 */
[----:B------:R-:W-:Y:S02]  /*28830*/  F2FP.SATFINITE.E4M3.F32.PACK_AB_MERGE_C R7, RZ, R3, RZ ;  /* 0x00000003ff07723e */ /* 0x000fe400048070ff */
[----:B-1----:R-:W-:Y:S01]  /*28840*/  F2FP.SATFINITE.E4M3.F32.PACK_AB_MERGE_C R13, RZ, R2, RZ ;  /* 0x00000002ff0d723e */ /* 0x002fe200048070ff */
[----:B------:R-:W-:Y:S01]  /*28850*/  @!P2 STG.E.U8 desc[UR28][R24.64+0x1d9], R5 ;  /* 0x0001d9051800a986 */ /* 0x000fe2000c10111c */
[----:B------:R-:W-:-:S03]  /*28860*/  F2FP.SATFINITE.E4M3.F32.PACK_AB_MERGE_C R11, RZ, R4, RZ ;  /* 0x00000004ff0b723e */ /* 0x000fc600048070ff */
[----:B------:R0:W-:Y:S01]  /*28870*/  @!P0 STG.E.U8 desc[UR28][R26.64+0x1d8], R7 ;  /* 0x0001d8071a008986 */ /* 0x0001e2000c10111c */
[----:B------:R-:W-:Y:S01]  /*28880*/  FMUL R2, R33, UR19 ;  /* 0x0000001321027c20 */ /* 0x000fe20008400000 */
[----:B------:R-:W-:Y:S02]  /*28890*/  FMUL R3, R34, UR19 ;  /* 0x0000001322037c20 */ /* 0x000fe40008400000 */
[----:B------:R-:W3:Y:S02]  /*288a0*/  LDL.LU R34, [R1+0x438] ;  /* 0x0004380001227983 */ /* 0x000ee40000300800 */
[----:B0-----:R-:W-:Y:S01]  /*288b0*/  F2FP.SATFINITE.E4M3.F32.PACK_AB_MERGE_C R7, RZ, R2, RZ ;  /* 0x00000002ff07723e */ /* 0x001fe200048070ff */
[----:B------:R-:W-:Y:S01]  /*288c0*/  FMUL R4, R32, UR19 ;  /* 0x0000001320047c20 */ /* 0x000fe20008400000 */
[----:B------:R-:W-:Y:S01]  /*288d0*/  @!P5 STG.E.U8 desc[UR28][R26.64+0x1d9], R9 ;  /* 0x0001d9091a00d986 */ /* 0x000fe2000c10111c */
[----:B------:R-:W-:-:S03]  /*288e0*/  F2FP.SATFINITE.E4M3.F32.PACK_AB_MERGE_C R5, RZ, R3, RZ ;  /* 0x00000003ff05723e */ /* 0x000fc600048070ff */
[----:B------:R0:W-:Y:S04]  /*288f0*/  @!P6 STG.E.U8 desc[UR28][R24.64+0x1e0], R11 ;  /* 0x0001e00b1800e986 */ /* 0x0001e8000c10111c */
[----:B------:R-:W3:Y:S04]  /*28900*/  LDL.LU R33, [R1+0x43c] ;  /* 0x00043c0001217983 */ /* 0x000ee80000300800 */
[----:B------:R-:W3:Y:S01]  /*28910*/  LDL.LU R32, [R1+0x444] ;  /* 0x0004440001207983 */ /* 0x000ee20000300800 */
[----:B--2---:R-:W-:-:S03]  /*28920*/  FMUL R2, R31, UR19 ;  /* 0x000000131f027c20 */ /* 0x004fc60008400000 */
[----:B------:R-:W2:Y:S02]  /*28930*/  LDL.LU R31, [R1+0x440] ;  /* 0x00044000011f7983 */ /* 0x000ea40000300800 */
[----:B0-----:R-:W-:Y:S01]  /*28940*/  F2FP.SATFINITE.E4M3.F32.PACK_AB_MERGE_C R11, RZ, R2, RZ ;  /* 0x00000002ff0b723e */ /* 0x001fe200048070ff */
[----:B----4-:R-:W-:Y:S02]  /*28950*/  FMUL R2, R29, UR19 ;  /* 0x000000131d027c20 */ /* 0x010fe40008400000 */
[----:B------:R-:W4:Y:S01]  /*28960*/  LDL.LU R29, [R1+0x448] ;  /* 0x00044800011d7983 */ /* 0x000f220000300800 */
[----:B---3--:R-:W-:-:S03]  /*28970*/  FMUL R3, R28, UR19 ;  /* 0x000000131c037c20 */ /* 0x008fc60008400000 */
[----:B------:R-:W3:Y:S01]  /*28980*/  LDL.LU R28, [R1+0x44c] ;  /* 0x00044c00011c7983 */ /* 0x000ee20000300800 */
[----:B------:R-:W-:-:S04]  /*28990*/  ISETP.GE.AND P4, PT, R30, 0x1e2, PT ;  /* 0x000001e21e00780c */ /* 0x000fc80003f86270 */
[C---:B------:R-:W-:Y:S02]  /*289a0*/  ISETP.LT.OR P2, PT, R0.reuse, 0x1, !P4 ;  /* 0x000000010000780c */ /* 0x040fe40006741670 */
[----:B------:R-:W-:Y:S02]  /*289b0*/  ISETP.LT.OR P5, PT, R0, 0x9, !P4 ;  /* 0x000000090000780c */ /* 0x000fe400067a1670 */
[----:B------:R-:W-:Y:S02]  /*289c0*/  ISETP.GE.AND P4, PT, R30, 0x1ea, PT ;  /* 0x000001ea1e00780c */ /* 0x000fe40003f86270 */
[----:B------:R-:W-:Y:S02]  /*289d0*/  ISETP.LT.OR P1, PT, R0, 0x9, !P1 ;  /* 0x000000090000780c */ /* 0x000fe40004f21670 */
[----:B------:R-:W-:-:S05]  /*289e0*/  ISETP.GE.AND P0, PT, R30, 0x1e9, PT ;  /* 0x000001e91e00780c */ /* 0x000fca0003f06270 */
[----:B------:R-:W-:Y:S01]  /*289f0*/  @!P2 STG.E.U8 desc[UR28][R24.64+0x1e1], R13 ;  /* 0x0001e10d1800a986 */ /* 0x000fe2000c10111c */
[C---:B------:R-:W-:Y:S02]  /*28a00*/  ISETP.LT.OR P2, PT, R0.reuse, 0x1, !P4 ;  /* 0x000000010000780c */ /* 0x040fe40006741670 */
[C---:B------:R-:W-:Y:S01]  /*28a10*/  ISETP.LT.OR P6, PT, R0.reuse, 0x1, !P0 ;  /* 0x000000010000780c */ /* 0x040fe200047c1670 */
[----:B------:R-:W-:Y:S01]  /*28a20*/  @!P5 STG.E.U8 desc[UR28][R26.64+0x1e1], R7 ;  /* 0x0001e1071a00d986 */ /* 0x000fe2000c10111c */
[----:B------:R-:W-:Y:S02]  /*28a30*/  F2FP.SATFINITE.E4M3.F32.PACK_AB_MERGE_C R9, RZ, R4, RZ ;  /* 0x00000004ff09723e */ /* 0x000fe400048070ff */
[C---:B------:R-:W-:Y:S01]  /*28a40*/  ISETP.LT.OR P0, PT, R0.reuse, 0x9, !P0 ;  /* 0x000000090000780c */ /* 0x040fe20004701670 */
[----:B------:R0:W-:Y:S01]  /*28a50*/  @!P1 STG.E.U8 desc[UR28][R26.64+0x1e0], R5 ;  /* 0x0001e0051a009986 */ /* 0x0001e2000c10111c */
[----:B------:R-:W-:Y:S02]  /*28a60*/  ISETP.LT.OR P1, PT, R0, 0x9, !P4 ;  /* 0x000000090000780c */ /* 0x000fe40006721670 */
[----:B------:R-:W-:-:S03]  /*28a70*/  ISETP.GE.AND P4, PT, R30, 0x1f2, PT ;  /* 0x000001f21e00780c */ /* 0x000fc60003f86270 */
[----:B------:R-:W-:Y:S01]  /*28a80*/  @!P2 STG.E.U8 desc[UR28][R24.64+0x1e9], R11 ;  /* 0x0001e90b1800a986 */ /* 0x000fe2000c10111c */
[----:B------:R-:W-:-:S03]  /*28a90*/  ISETP.GE.AND P2, PT, R30, 0x1f1, PT ;  /* 0x000001f11e00780c */ /* 0x000fc60003f46270 */
[----:B------:R1:W-:Y:S01]  /*28aa0*/  @!P6 STG.E.U8 desc[UR28][R24.64+0x1e8], R9 ;  /* 0x0001e8091800e986 */ /* 0x0003e2000c10111c */
[C---:B------:R-:W-:Y:S02]  /*28ab0*/  ISETP.LT.OR P5, PT, R0.reuse, 0x1, !P2 ;  /* 0x000000010000780c */ /* 0x040fe400057a1670 */
[----:B------:R-:W-:Y:S02]  /*28ac0*/  ISETP.LT.OR P6, PT, R0, 0x1, !P4 ;  /* 0x000000010000780c */ /* 0x000fe400067c1670 */
[----:B0-----:R-:W-:Y:S01]  /*28ad0*/  F2FP.SATFINITE.E4M3.F32.PACK_AB_MERGE_C R5, RZ, R2, RZ ;  /* 0x00000002ff05723e */ /* 0x001fe200048070ff */
[----:B------:R-:W-:Y:S01]  /*28ae0*/  FMUL R2, R36, UR19 ;  /* 0x0000001324027c20 */ /* 0x000fe20008400000 */
[----:B------:R-:W-:Y:S01]  /*28af0*/  F2FP.SATFINITE.E4M3.F32.PACK_AB_MERGE_C R7, RZ, R3, RZ ;  /* 0x00000003ff07723e */ /* 0x000fe200048070ff */
[----:B------:R-:W-:Y:S02]  /*28b00*/  FMUL R3, R35, UR19 ;  /* 0x0000001323037c20 */ /* 0x000fe40008400000 */
[----:B------:R-:W-:Y:S01]  /*28b10*/  @!P0 STG.E.U8 desc[UR28][R26.64+0x1e8], R5 ;  /* 0x0001e8051a008986 */ /* 0x000fe2000c10111c */
[----:B------:R-:W-:-:S02]  /*28b20*/  ISETP.LT.OR P0, PT, R0, 0x9, !P2 ;  /* 0x000000090000780c */ /* 0x000fc40005701670 */
[----:B-1----:R-:W-:Y:S01]  /*28b30*/  F2FP.SATFINITE.E4M3.F32.PACK_AB_MERGE_C R9, RZ, R2, RZ ;  /* 0x00000002ff09723e */ /* 0x002fe200048070ff */
[----:B------:R0:W-:Y:S01]  /*28b40*/  @!P1 STG.E.U8 desc[UR28][R26.64+0x1e9], R7 ;  /* 0x0001e9071a009986 */ /* 0x0001e2000c10111c */
[----:B------:R-:W-:Y:S02]  /*28b50*/  F2FP.SATFINITE.E4M3.F32.PACK_AB_MERGE_C R11, RZ, R3, RZ ;  /* 0x00000003ff0b723e */ /* 0x000fe400048070ff */
[C---:B------:R-:W-:Y:S02]  /*28b60*/  ISETP.GE.AND P1, PT, R30.reuse, 0x1fa, PT ;  /* 0x000001fa1e00780c */ /* 0x040fe40003f26270 */
[----:B------:R-:W-:Y:S01]  /*28b70*/  ISETP.GE.AND P2, PT, R30, 0x1f9, PT ;  /* 0x000001f91e00780c */ /* 0x000fe20003f46270 */
[----:B------:R-:W-:Y:S01]  /*28b80*/  FMUL R2, R34, UR19 ;  /* 0x0000001322027c20 */ /* 0x000fe20008400000 */
[----:B------:R1:W-:Y:S01]  /*28b90*/  @!P5 STG.E.U8 desc[UR28][R24.64+0x1f0], R9 ;  /* 0x0001f0091800d986 */ /* 0x0003e2000c10111c */
[C---:B------:R-:W-:Y:S02]  /*28ba0*/  ISETP.LT.OR P4, PT, R0.reuse, 0x9, !P4 ;  /* 0x000000090000780c */ /* 0x040fe40006781670 */
[C---:B------:R-:W-:Y:S01]  /*28bb0*/  ISETP.LT.OR P5, PT, R0.reuse, 0x1, !P2 ;  /* 0x000000010000780c */ /* 0x040fe200057a1670 */
[----:B------:R4:W-:Y:S01]  /*28bc0*/  @!P6 STG.E.U8 desc[UR28][R24.64+0x1f1], R11 ;  /* 0x0001f10b1800e986 */ /* 0x0009e2000c10111c */
[----:B------:R-:W-:-:S02]  /*28bd0*/  ISETP.LT.OR P6, PT, R0, 0x1, !P1 ;  /* 0x000000010000780c */ /* 0x000fc40004fc1670 */
[C---:B------:R-:W-:Y:S02]  /*28be0*/  ISETP.LT.OR P2, PT, R0.reuse, 0x9, !P2 ;  /* 0x000000090000780c */ /* 0x040fe40005741670 */
[----:B------:R-:W-:Y:S02]  /*28bf0*/  ISETP.LT.OR P1, PT, R0, 0x9, !P1 ;  /* 0x000000090000780c */ /* 0x000fe40004f21670 */
[----:B------:R-:W-:Y:S01]  /*28c00*/  F2FP.SATFINITE.E4M3.F32.PACK_AB_MERGE_C R13, RZ, R2, RZ ;  /* 0x00000002ff0d723e */ /* 0x000fe200048070ff */
[----:B------:R-:W-:Y:S01]  /*28c10*/  FMUL R0, R33, UR19 ;  /* 0x0000001321007c20 */ /* 0x000fe20008400000 */
[----:B------:R-:W-:-:S04]  /*28c20*/  FMUL R3, R32, UR19 ;  /* 0x0000001320037c20 */ /* 0x000fc80008400000 */
[----:B0-----:R-:W-:Y:S02]  /*28c30*/  F2FP.SATFINITE.E4M3.F32.PACK_AB_MERGE_C R7, RZ, R0, RZ ;  /* 0x00000000ff07723e */ /* 0x001fe400048070ff */
[----:B-1----:R-:W-:Y:S01]  /*28c40*/  F2FP.SATFINITE.E4M3.F32.PACK_AB_MERGE_C R9, RZ, R3, RZ ;  /* 0x00000003ff09723e */ /* 0x002fe200048070ff */
[----:B------:R0:W-:Y:S04]  /*28c50*/  @!P0 STG.E.U8 desc[UR28][R26.64+0x1f0], R13 ;  /* 0x0001f00d1a008986 */ /* 0x0001e8000c10111c */
[----:B------:R0:W-:Y:S04]  /*28c60*/  @!P4 STG.E.U8 desc[UR28][R26.64+0x1f1], R7 ;  /* 0x0001f1071a00c986 */ /* 0x0001e8000c10111c */
[----:B------:R0:W-:Y:S01]  /*28c70*/  @!P6 STG.E.U8 desc[UR28][R24.64+0x1f9], R9 ;  /* 0x0001f9091800e986 */ /* 0x0001e2000c10111c */
[----:B--2---:R-:W-:-:S05]  /*28c80*/  FMUL R2, R31, UR19 ;  /* 0x000000131f027c20 */ /* 0x004fca0008400000 */
[----:B------:R-:W-:Y:S01]  /*28c90*/  F2FP.SATFINITE.E4M3.F32.PACK_AB_MERGE_C R3, RZ, R2, RZ ;  /* 0x00000002ff03723e */ /* 0x000fe200048070ff */
[----:B----4-:R-:W-:-:S04]  /*28ca0*/  FMUL R4, R29, UR19 ;  /* 0x000000131d047c20 */ /* 0x010fc80008400000 */
[----:B------:R0:W-:Y:S01]  /*28cb0*/  @!P5 STG.E.U8 desc[UR28][R24.64+0x1f8], R3 ;  /* 0x0001f8031800d986 */ /* 0x0001e2000c10111c */
[----:B------:R-:W-:-:S05]  /*28cc0*/  F2FP.SATFINITE.E4M3.F32.PACK_AB_MERGE_C R11, RZ, R4, RZ ;  /* 0x00000004ff0b723e */ /* 0x000fca00048070ff */
[----:B------:R0:W-:Y:S01]  /*28cd0*/  @!P2 STG.E.U8 desc[UR28][R26.64+0x1f8], R11 ;  /* 0x0001f80b1a00a986 */ /* 0x0001e2000c10111c */
[----:B---3--:R-:W-:-:S05]  /*28ce0*/  FMUL R5, R28, UR19 ;  /* 0x000000131c057c20 */ /* 0x008fca0008400000 */
[----:B------:R-:W-:-:S05]  /*28cf0*/  F2FP.SATFINITE.E4M3.F32.PACK_AB_MERGE_C R5, RZ, R5, RZ ;  /* 0x00000005ff05723e */ /* 0x000fca00048070ff */
[----:B------:R0:W-:Y:S02]  /*28d00*/  @!P1 STG.E.U8 desc[UR28][R26.64+0x1f9], R5 ;  /* 0x0001f9051a009986 */ /* 0x0001e4000c10111c */
.L_x_549:
[----:B------:R-:W-:Y:S05]  /*28d10*/  BSYNC B0 ;  /* 0x0000000000007941 */ /* 0x000fea0003800000 */
.L_x_35:
[----:B0----5:R-:W4:Y:S01]  /*28d20*/  LDL.LU R22, [R1+0x454] ;  /* 0x0004540001167983 */ /* 0x021f220000300800 */
[----:B--23--:R-:W-:Y:S01]  /*28d30*/  IMAD.U32 R3, RZ, RZ, UR16 ;  /* 0x00000010ff037e24 */ /* 0x00cfe2000f8e00ff */
[----:B------:R-:W-:Y:S02]  /*28d40*/  ULDC.64 UR20, c[0x0][0x650] ;  /* 0x0001940000147ab9 */ /* 0x000fe40000000a00 */
[----:B------:R-:W2:Y:S01]  /*28d50*/  LDL.LU R19, [R1+0x458] ;  /* 0x0004580001137983 */ /* 0x000ea20000300800 */
[----:B------:R-:W-:Y:S01]  /*28d60*/  IMAD.U32 R0, RZ, RZ, UR26 ;  /* 0x0000001aff007e24 */ /* 0x000fe2000f8e00ff */
[----:B------:R0:W-:Y:S01]  /*28d70*/  SYNCS.ARRIVE.TRANS64.A1T0 RZ, [R3+UR11], RZ ;  /* 0x000000ff03ff79a7 */ /* 0x0001e2000810000b */
[----:B------:R-:W-:Y:S02]  /*28d80*/  IMAD.U32 R2, RZ, RZ, UR26 ;  /* 0x0000001aff027e24 */ /* 0x000fe4000f8e00ff */
[----:B------:R-:W-:Y:S02]  /*28d90*/  IMAD.MOV.U32 R4, RZ, RZ, -0x1 ;  /* 0xffffffffff047424 */ /* 0x000fe400078e00ff */
[----:B0-----:R-:W-:Y:S01]  /*28da0*/  IMAD.U32 R3, RZ, RZ, UR7 ;  /* 0x00000007ff037e24 */ /* 0x001fe2000f8e00ff */
[----:B--2---:R-:W-:-:S02]  /*28db0*/  LEA R19, P0, R0, R19, 0x1 ;  /* 0x0000001300137211 */ /* 0x004fc400078008ff */
[----:B------:R-:W-:Y:S02]  /*28dc0*/  PRMT R0, RZ, 0x7610, R0 ;  /* 0x00007610ff007816 */ /* 0x000fe40000000000 */
[----:B----4-:R-:W-:Y:S01]  /*28dd0*/  LEA.HI.X R22, R2, R22, R3, 0x1, P0 ;  /* 0x0000001602167211 */ /* 0x010fe200000f0c03 */
[----:B------:R-:W-:Y:S01]  /*28de0*/  IMAD.MOV.U32 R2, RZ, RZ, -0x1 ;  /* 0xffffffffff027424 */ /* 0x000fe200078e00ff */
[----:B------:R0:W-:Y:S01]  /*28df0*/  STL [R1+0x458], R19 ;  /* 0x0004581301007387 */ /* 0x0001e20000100800 */
[----:B------:R-:W-:Y:S01]  /*28e00*/  IMAD.MOV.U32 R3, RZ, RZ, -0x1 ;  /* 0xffffffffff037424 */ /* 0x000fe200078e00ff */
[----:B------:R-:W-:Y:S02]  /*28e10*/  ISETP.GE.U32.AND P0, PT, R19, UR20, PT ;  /* 0x0000001413007c0c */ /* 0x000fe4000bf06070 */
[----:B------:R0:W-:Y:S02]  /*28e20*/  STL [R1+0x454], R22 ;  /* 0x0004541601007387 */ /* 0x0001e40000100800 */
[----:B------:R-:W-:-:S02]  /*28e30*/  ISETP.GE.U32.AND.EX P0, PT, R22, UR21, PT, P0 ;  /* 0x0000001516007c0c */ /* 0x000fc4000bf06100 */
[----:B------:R0:W-:Y:S04]  /*28e40*/  STL [R1+0x45c], R4 ;  /* 0x00045c0401007387 */ /* 0x0001e80000100800 */
[----:B------:R0:W-:Y:S04]  /*28e50*/  STL [R1+0x450], R2 ;  /* 0x0004500201007387 */ /* 0x0001e80000100800 */
[----:B------:R0:W-:Y:S03]  /*28e60*/  STL [R1+0x460], R3 ;  /* 0x0004600301007387 */ /* 0x0001e60000100800 */
[----:B------:R-:W-:Y:S05]  /*28e70*/  @P0 BRA `(.L_x_550) ;  /* 0x0000000400740947 */ /* 0x000fea0003800000 */
[----:B------:R-:W2:Y:S01]  /*28e80*/  S2R R14, SR_CTAID.X ;  /* 0x00000000000e7919 */ /* 0x000ea20000002500 */
[----:B------:R-:W3:Y:S01]  /*28e90*/  LDC.64 R8, c[0x0][0x628] ;  /* 0x00018a00ff087b82 */ /* 0x000ee20000000a00 */
[----:B------:R-:W-:Y:S01]  /*28ea0*/  ULDC UR20, c[0x0][0x150] ;  /* 0x0000540000147ab9 */ /* 0x000fe20000000800 */
[----:B------:R-:W-:Y:S01]  /*28eb0*/  IMAD.MOV.U32 R6, RZ, RZ, R19 ;  /* 0x000000ffff067224 */ /* 0x000fe200078e0013 */
[----:B------:R-:W4:Y:S01]  /*28ec0*/  S2R R16, SR_CTAID.Y ;  /* 0x0000000000107919 */ /* 0x000f220000002600 */
[----:B------:R-:W-:-:S04]  /*28ed0*/  IMAD.MOV.U32 R7, RZ, RZ, R22 ;  /* 0x000000ffff077224 */ /* 0x000fc800078e0016 */
[----:B------:R-:W0:Y:S08]  /*28ee0*/  LDC R17, c[0x0][0x144] ;  /* 0x00005100ff117b82 */ /* 0x000e300000000800 */
[----:B------:R-:W0:Y:S08]  /*28ef0*/  LDC R10, c[0x0][0x630] ;  /* 0x00018c00ff0a7b82 */ /* 0x000e300000000800 */
[----:B------:R-:W0:Y:S01]  /*28f00*/  LDC.64 R12, c[0x0][0x620] ;  /* 0x00018800ff0c7b82 */ /* 0x000e220000000a00 */
[----:B---3--:R-:W-:-:S04]  /*28f10*/  ISETP.NE.U32.AND P0, PT, R8, RZ, PT ;  /* 0x000000ff0800720c */ /* 0x008fc80003f05070 */
[----:B------:R-:W-:Y:S02]  /*28f20*/  ISETP.NE.AND.EX P0, PT, R9, RZ, PT, P0 ;  /* 0x000000ff0900720c */ /* 0x000fe40003f05300 */
[----:B--2---:R-:W-:-:S05]  /*28f30*/  I2FP.F32.U32 R0, R14 ;  /* 0x0000000e00007245 */ /* 0x004fca0000201000 */
[----:B------:R-:W-:-:S04]  /*28f40*/  FMUL R0, R0, UR20 ;  /* 0x0000001400007c20 */ /* 0x000fc80008400000 */
[----:B------:R2:W3:Y:S02]  /*28f50*/  F2I.U32.TRUNC.NTZ R15, R0 ;  /* 0x00000000000f7305 */ /* 0x0004e4000020f000 */
[----:B----4-:R-:W-:Y:S05]  /*28f60*/  @!P0 BRA `(.L_x_551) ;  /* 0x0000000000288947 */ /* 0x010fea0003800000 */
[----:B--2---:R-:W2:Y:S02]  /*28f70*/  LDC R0, c[0x0][0x634] ;  /* 0x00018d00ff007b82 */ /* 0x004ea40000000800 */
[----:B--2---:R-:W-:-:S05]  /*28f80*/  IADD3 R7, P0, R19, R0, RZ ;  /* 0x0000000013077210 */ /* 0x004fca0007f1e0ff */
[----:B------:R-:W-:-:S04]  /*28f90*/  IMAD.X R11, RZ, RZ, R22, P0 ;  /* 0x000000ffff0b7224 */ /* 0x000fc800000e0616 */
[----:B0-----:R-:W-:-:S04]  /*28fa0*/  IMAD.WIDE.U32 R2, R11, R8, RZ ;  /* 0x000000080b027225 */ /* 0x001fc800078e00ff */
[----:B------:R-:W-:-:S04]  /*28fb0*/  IMAD.WIDE.U32 R4, P0, R7, R9, R2 ;  /* 0x0000000907047225 */ /* 0x000fc80007800002 */
[----:B------:R-:W-:-:S04]  /*28fc0*/  IMAD.WIDE.U32 R2, R7, R8, RZ ;  /* 0x0000000807027225 */ /* 0x000fc800078e00ff */
[----:B------:R-:W-:Y:S01]  /*28fd0*/  IMAD.X R7, RZ, RZ, RZ, P0 ;  /* 0x000000ffff077224 */ /* 0x000fe200000e06ff */
[----:B------:R-:W-:Y:S01]  /*28fe0*/  IADD3 RZ, P0, R3, R4, RZ ;  /* 0x0000000403ff7210 */ /* 0x000fe20007f1e0ff */
[----:B------:R-:W-:-:S04]  /*28ff0*/  IMAD.MOV.U32 R6, RZ, RZ, R5 ;  /* 0x000000ffff067224 */ /* 0x000fc800078e0005 */
[----:B------:R-:W-:-:S08]  /*29000*/  IMAD.WIDE.U32.X R6, R11, R9, R6, P0 ;  /* 0x000000090b067225 */ /* 0x000fd000000e0406 */
.L_x_551:
[-CC-:B0-----:R-:W-:Y:S01]  /*29010*/  SHF.R.U64 R11, R6, R10.reuse, R7.reuse ;  /* 0x0000000a060b7219 */ /* 0x181fe20000001207 */
[----:B------:R-:W0:Y:S01]  /*29020*/  LDC.64 R20, c[0x0][0x640] ;  /* 0x00019000ff147b82 */ /* 0x000e220000000a00 */
[----:B--2---:R-:W-:Y:S01]  /*29030*/  SHF.R.U32.HI R0, RZ, R10, R7 ;  /* 0x0000000aff007219 */ /* 0x004fe20000011607 */
[----:B------:R-:W-:Y:S01]  /*29040*/  IMAD.MOV.U32 R2, RZ, RZ, R19 ;  /* 0x000000ffff027224 */ /* 0x000fe200078e0013 */
[----:B------:R-:W-:Y:S01]  /*29050*/  IADD3 R5, P0, RZ, -R11, RZ ;  /* 0x8000000bff057210 */ /* 0x000fe20007f1e0ff */
[----:B---3--:R-:W-:Y:S01]  /*29060*/  IMAD.MOV R15, RZ, RZ, -R15 ;  /* 0x000000ffff0f7224 */ /* 0x008fe200078e0a0f */
[----:B------:R-:W-:Y:S01]  /*29070*/  ULDC UR20, c[0x0][0x154] ;  /* 0x0000550000147ab9 */ /* 0x000fe20000000800 */
[----:B------:R-:W-:Y:S02]  /*29080*/  IMAD.MOV.U32 R7, RZ, RZ, 0x1 ;  /* 0x00000001ff077424 */ /* 0x000fe400078e00ff */
[----:B------:R-:W2:Y:S01]  /*29090*/  LDC R4, c[0x0][0x618] ;  /* 0x00018600ff047b82 */ /* 0x000ea20000000800 */
[----:B------:R-:W-:-:S02]  /*290a0*/  IMAD.X R3, RZ, RZ, ~R0, P0 ;  /* 0x000000ffff037224 */ /* 0x000fc400000e0e00 */
[----:B------:R-:W-:Y:S02]  /*290b0*/  IMAD R17, R17, R15, R14 ;  /* 0x0000000f11117224 */ /* 0x000fe400078e020e */
[-C--:B------:R-:W-:Y:S02]  /*290c0*/  IMAD R0, R3, R12.reuse, RZ ;  /* 0x0000000c03007224 */ /* 0x080fe400078e02ff */
[----:B------:R-:W-:Y:S01]  /*290d0*/  IMAD.MOV.U32 R3, RZ, RZ, R22 ;  /* 0x000000ffff037224 */ /* 0x000fe200078e0016 */
[----:B------:R-:W3:Y:S01]  /*290e0*/  LDC R6, c[0x0][0x608] ;  /* 0x00018200ff067b82 */ /* 0x000ee20000000800 */
[----:B------:R-:W-:-:S04]  /*290f0*/  IMAD.WIDE.U32 R2, R5, R12, R2 ;  /* 0x0000000c05027225 */ /* 0x000fc800078e0002 */
[----:B------:R-:W-:-:S03]  /*29100*/  IMAD R5, R5, R13, R0 ;  /* 0x0000000d05057224 */ /* 0x000fc600078e0200 */
[----:B------:R-:W4:Y:S01]  /*29110*/  LDC R18, c[0x0][0x658] ;  /* 0x00019600ff127b82 */ /* 0x000f220000000800 */
[----:B------:R-:W-:Y:S01]  /*29120*/  I2FP.F32.U32 R0, R16 ;  /* 0x0000001000007245 */ /* 0x000fe20000201000 */
[----:B------:R-:W-:Y:S01]  /*29130*/  IMAD.IADD R3, R3, 0x1, R5 ;  /* 0x0000000103037824 */ /* 0x000fe200078e0205 */
[----:B0-----:R-:W-:Y:S01]  /*29140*/  ISETP.NE.U32.AND P0, PT, R20, RZ, PT ;  /* 0x000000ff1400720c */ /* 0x001fe20003f05070 */
[----:B------:R-:W-:Y:S02]  /*29150*/  IMAD.MOV.U32 R5, RZ, RZ, -0x1 ;  /* 0xffffffffff057424 */ /* 0x000fe400078e00ff */
[----:B------:R-:W-:Y:S02]  /*29160*/  FMUL R0, R0, UR20 ;  /* 0x0000001400007c20 */ /* 0x000fe40008400000 */
[----:B------:R-:W0:Y:S01]  /*29170*/  LDC R15, c[0x0][0x148] ;  /* 0x00005200ff0f7b82 */ /* 0x000e220000000800 */
[----:B--2---:R-:W-:Y:S01]  /*29180*/  SHF.R.U64 R10, R2, R4, R3 ;  /* 0x00000004020a7219 */ /* 0x004fe20000001203 */
[----:B------:R2:W0:Y:S01]  /*29190*/  F2I.U32.TRUNC.NTZ R13, R0 ;  /* 0x00000000000d7305 */ /* 0x000422000020f000 */
[----:B------:R-:W-:-:S02]  /*291a0*/  ISETP.NE.AND.EX P0, PT, R21, RZ, PT, P0 ;  /* 0x000000ff1500720c */ /* 0x000fc40003f05300 */
[----:B------:R-:W-:-:S03]  /*291b0*/  SHF.R.U32.HI R3, RZ, R4, R3 ;  /* 0x00000004ff037219 */ /* 0x000fc60000011603 */
[----:B------:R-:W0:Y:S01]  /*291c0*/  LDC R14, c[0x0][0x600] ;  /* 0x00018000ff0e7b82 */ /* 0x000e220000000800 */
[-CC-:B---3--:R-:W-:Y:S02]  /*291d0*/  SHF.R.U64 R8, R10, R6.reuse, R3.reuse ;  /* 0x000000060a087219 */ /* 0x188fe40000001203 */
[----:B------:R-:W-:-:S05]  /*291e0*/  SHF.R.U32.HI R3, RZ, R6, R3 ;  /* 0x00000006ff037219 */ /* 0x000fca0000011603 */
[----:B------:R-:W3:Y:S01]  /*291f0*/  LDC R22, c[0x0][0x648] ;  /* 0x00019200ff167b82 */ /* 0x000ee20000000800 */
[-CC-:B----4-:R-:W-:Y:S02]  /*29200*/  SHF.R.U64 R12, R8, R18.reuse, R3.reuse ;  /* 0x00000012080c7219 */ /* 0x190fe40000001203 */
[-C--:B------:R-:W-:Y:S02]  /*29210*/  SHF.L.U32 R5, R5, R18.reuse, RZ ;  /* 0x0000001205057219 */ /* 0x080fe400000006ff */
[-C--:B------:R-:W-:Y:S01]  /*29220*/  SHF.R.U32.HI R3, RZ, R18.reuse, R3 ;  /* 0x00000012ff037219 */ /* 0x080fe20000011603 */
[----:B------:R-:W-:Y:S01]  /*29230*/  IMAD.MOV.U32 R2, RZ, RZ, R12 ;  /* 0x000000ffff027224 */ /* 0x000fe200078e000c */
[----:B------:R-:W-:Y:S01]  /*29240*/  SHF.L.U32 R18, R7, R18, RZ ;  /* 0x0000001207127219 */ /* 0x000fe200000006ff */
[----:B------:R-:W4:Y:S01]  /*29250*/  LDC R23, c[0x0][0x638] ;  /* 0x00018e00ff177b82 */ /* 0x000f220000000800 */
[----:B------:R-:W-:-:S07]  /*29260*/  LOP3.LUT R19, RZ, R5, RZ, 0x33, !PT ;  /* 0x00000005ff137212 */ /* 0x000fce00078e33ff */
[----:B------:R-:W0:Y:S01]  /*29270*/  LDC R24, c[0x0][0x610] ;  /* 0x00018400ff187b82 */ /* 0x000e220000000800 */
[----:B--2---:R-:W-:Y:S05]  /*29280*/  @!P0 BRA `(.L_x_552) ;  /* 0x0000000000288947 */ /* 0x004fea0003800000 */
        /* <DEDUP_REMOVED lines=10> */
.L_x_552:
[----:B---3--:R-:W-:Y:S01]  /*29330*/  SHF.R.U64 R0, R2, R22, R3 ;  /* 0x0000001602007219 */ /* 0x008fe20000001203 */
[----:B0-----:R-:W-:Y:S01]  /*29340*/  VIADD R7, R14, 0xffffffff ;  /* 0xffffffff0e077836 */ /* 0x001fe20000000000 */
[----:B------:R-:W-:Y:S01]  /*29350*/  LOP3.LUT R5, R8, R19, RZ, 0xc0, !PT ;  /* 0x0000001308057212 */ /* 0x000fe200078ec0ff */
[----:B------:R-:W-:Y:S02]  /*29360*/  IMAD.MOV R13, RZ, RZ, -R13 ;  /* 0x000000ffff0d7224 */ /* 0x000fe400078e0a0d */
[----:B------:R-:W-:Y:S02]  /*29370*/  IMAD.MOV R3, RZ, RZ, -R0 ;  /* 0x000000ffff037224 */ /* 0x000fe400078e0a00 */
[----:B------:R-:W-:Y:S01]  /*29380*/  IMAD R2, R18, R0, R5 ;  /* 0x0000000012027224 */ /* 0x000fe200078e0205 */
[----:B------:R-:W-:Y:S01]  /*29390*/  LOP3.LUT R5, R10, R7, RZ, 0xc0, !PT ;  /* 0x000000070a057212 */ /* 0x000fe200078ec0ff */
[----:B------:R-:W-:Y:S02]  /*293a0*/  @P3 IMAD R17, R15, R13, R16 ;  /* 0x0000000d0f113224 */ /* 0x000fe400078e0210 */
[----:B----4-:R-:W-:-:S02]  /*293b0*/  IMAD R0, R3, R23, R12 ;  /* 0x0000001703007224 */ /* 0x010fc400078e020c */
[----:B------:R-:W-:Y:S02]  /*293c0*/  IMAD.MOV.U32 R4, RZ, RZ, 0x1 ;  /* 0x00000001ff047424 */ /* 0x000fe400078e00ff */
[----:B------:R-:W-:Y:S02]  /*293d0*/  IMAD R2, R2, R24, R17 ;  /* 0x0000001802027224 */ /* 0x000fe400078e0211 */
[----:B------:R-:W-:Y:S01]  /*293e0*/  IMAD R3, R0, R14, R5 ;  /* 0x0000000e00037224 */ /* 0x000fe200078e0205 */
[----:B------:R-:W-:-:S04]  /*293f0*/  PRMT R0, R4, 0x7610, R0 ;  /* 0x0000761004007816 */ /* 0x000fc80000000000 */
[----:B------:R-:W-:Y:S02]  /*29400*/  SEL R4, R3, R2, !P3 ;  /* 0x0000000203047207 */ /* 0x000fe40005800000 */
[----:B------:R-:W-:-:S03]  /*29410*/  SEL R2, R2, R3, !P3 ;  /* 0x0000000302027207 */ /* 0x000fc60005800000 */
[----:B------:R2:W-:Y:S04]  /*29420*/  STL [R1+0x460], R4 ;  /* 0x0004600401007387 */ /* 0x0005e80000100800 */
[----:B------:R2:W-:Y:S04]  /*29430*/  STL [R1+0x450], R11 ;  /* 0x0004500b01007387 */ /* 0x0005e80000100800 */
[----:B------:R2:W-:Y:S02]  /*29440*/  STL [R1+0x45c], R2 ;  /* 0x00045c0201007387 */ /* 0x0005e40000100800 */
.L_x_550:
[----:B------:R-:W-:Y:S01]  /*29450*/  LOP3.LUT P0, RZ, R0, 0xff, RZ, 0xc0, !PT ;  /* 0x000000ff00ff7812 */ /* 0x000fe2000780c0ff */
[----:B------:R-:W-:-:S12]  /*29460*/  ULOP3.LUT UR13, UR13, 0x1, URZ, 0x3c, !UPT ;  /* 0x000000010d0d7892 */ /* 0x000fd8000f8e3c3f */
[----:B------:R-:W-:Y:S05]  /*29470*/  @P0 BRA `(.L_x_553) ;  /* 0xfffffd8000300947 */ /* 0x000fea000383ffff */
[----:B------:R-:W-:Y:S05]  /*29480*/  EXIT ;  /* 0x000000000000794d */ /* 0x000fea0003800000 */
.L_x_13:
[----:B------:R-:W-:-:S08]  /*29490*/  ISETP.NE.AND P0, PT, RZ, UR8, PT ;  /* 0x00000008ff007c0c */ /* 0x000fd0000bf05270 */
[----:B0123--:R-:W0:-:S00]  /*294a0*/  USETMAXREG.DEALLOC.CTAPOOL 0x18 ;  /* 0x00000018000079c8 */ /* 0x00fe0000080e0500 */
[----:B------:R-:W-:Y:S05]  /*294b0*/  @P0 EXIT ;  /* 0x000000000000094d */ /* 0x000fea0003800000 */
[----:B0-----:R-:W-:Y:S01]  /*294c0*/  LOP3.LUT P0, RZ, R0, 0xff, RZ, 0xc0, !PT ;  /* 0x000000ff00ff7812 */ /* 0x001fe2000780c0ff */
[----:B------:R-:W-:Y:S02]  /*294d0*/  IMAD.MOV.U32 R0, RZ, RZ, 0x1 ;  /* 0x00000001ff007424 */ /* 0x000fe400078e00ff */
[----:B------:R-:W-:-:S10]  /*294e0*/  IMAD.MOV.U32 R6, RZ, RZ, RZ ;  /* 0x000000ffff067224 */ /* 0x000fd400078e00ff */
[----:B------:R-:W-:Y:S05]  /*294f0*/  @!P0 BRA `(.L_x_554) ;  /* 0x0000000c00448947 */ /* 0x000fea0003800000 */
[----:B------:R-:W-:Y:S01]  /*29500*/  LOP3.LUT P0, RZ, R2, 0x1f, RZ, 0xc0, !PT ;  /* 0x0000001f02ff7812 */ /* 0x000fe2000780c0ff */
[----:B------:R-:W-:Y:S01]  /*29510*/  ULDC UR8, c[0x0][0x658] ;  /* 0x0001960000087ab9 */ /* 0x000fe20000000800 */
[----:B------:R-:W-:Y:S01]  /*29520*/  UMOV UR9, 0xffffffff ;  /* 0xffffffff00097882 */ /* 0x000fe20000000000 */
[----:B------:R-:W-:Y:S01]  /*29530*/  BSSY B0, `(.L_x_554) ;  /* 0x00000cd000007945 */ /* 0x000fe20003800000 */
[----:B------:R-:W-:Y:S01]  /*29540*/  USHF.L.U32 UR9, UR9, UR8, URZ ;  /* 0x0000000809097299 */ /* 0x000fe2000800063f */
[C---:B------:R-:W-:Y:S01]  /*29550*/  ISETP.NE.AND P2, PT, R3.reuse, RZ, PT ;  /* 0x000000ff0300720c */ /* 0x040fe20003f45270 */
[----:B------:R-:W-:Y:S01]  /*29560*/  IMAD.MOV.U32 R8, RZ, RZ, 0x1 ;  /* 0x00000001ff087424 */ /* 0x000fe200078e00ff */
[----:B------:R-:W-:Y:S01]  /*29570*/  ISETP.NE.OR P0, PT, R3, RZ, !P0 ;  /* 0x000000ff0300720c */ /* 0x000fe20004705670 */
[----:B------:R-:W-:Y:S01]  /*29580*/  IMAD.MOV.U32 R0, RZ, RZ, 0x1 ;  /* 0x00000001ff007424 */ /* 0x000fe200078e00ff */
[----:B------:R-:W-:Y:S01]  /*29590*/  ULDC UR4, c[0x0][0x600] ;  /* 0x0001800000047ab9 */ /* 0x000fe20000000800 */
[----:B------:R-:W-:Y:S01]  /*295a0*/  IMAD.MOV.U32 R6, RZ, RZ, RZ ;  /* 0x000000ffff067224 */ /* 0x000fe200078e00ff */
[----:B------:R-:W-:Y:S01]  /*295b0*/  UMOV UR10, 0x1 ;  /* 0x00000001000a7882 */ /* 0x000fe20000000000 */
[----:B------:R-:W-:-:S02]  /*295c0*/  UIADD3 UR24, UR6, 0x1, URZ ;  /* 0x0000000106187890 */ /* 0x000fc4000fffe03f */
[----:B------:R-:W-:Y:S02]  /*295d0*/  ULOP3.LUT UR25, UR5, 0x2, URZ, 0xfc, !UPT ;  /* 0x0000000205197892 */ /* 0x000fe4000f8efc3f */
[----:B------:R-:W-:Y:S02]  /*295e0*/  UIADD3 UR18, UR4, -0x1, URZ ;  /* 0xffffffff04127890 */ /* 0x000fe4000fffe03f */
[----:B------:R-:W-:Y:S02]  /*295f0*/  USHF.L.U32 UR20, UR10, UR8, URZ ;  /* 0x000000080a147299 */ /* 0x000fe4000800063f */
[----:B------:R-:W-:Y:S01]  /*29600*/  ULOP3.LUT UR19, URZ, UR9, URZ, 0x33, !UPT ;  /* 0x000000093f137292 */ /* 0x000fe2000f8e333f */
[----:B------:R-:W-:-:S11]  /*29610*/  ULDC.64 UR22, c[0x0][0x198] ;  /* 0x0000660000167ab9 */ /* 0x000fd60000000a00 */
.L_x_566:
[----:B------:R-:W-:-:S03]  /*29620*/  UMOV UR4, 0xffffffff ;  /* 0xffffffff00047882 */ /* 0x000fc60000000000 */
[----:B01----:R-:W-:Y:S05]  /*29630*/  BRA.DIV UR4, `(.L_x_555) ;  /* 0x0000000e04fc7947 */ /* 0x003fea000b800000 */
[----:B------:R-:W-:-:S13]  /*29640*/  ELECT P1, URZ, PT ;  /* 0x00000000003f782f */ /* 0x000fda0003820000 */
.L_x_578:
[----:B------:R-:W0:Y:S01]  /*29650*/  LDC R2, c[0x0][0x28c] ;  /* 0x0000a300ff027b82 */ /* 0x000e220000000800 */
[----:B------:R-:W-:Y:S01]  /*29660*/  BSSY B1, `(.L_x_556) ;  /* 0x000003b000017945 */ /* 0x000fe20003800000 */
[----:B0-----:R-:W-:-:S13]  /*29670*/  ISETP.LT.OR P1, PT, R2, 0x1, !P1 ;  /* 0x000000010200780c */ /* 0x001fda0004f21670 */
[----:B------:R-:W-:Y:S05]  /*29680*/  @P1 BRA `(.L_x_557) ;  /* 0x0000000000e01947 */ /* 0x000fea0003800000 */
[----:B------:R-:W2:Y:S04]  /*29690*/  LDL.LU R4, [R1+0x460] ;  /* 0x0004600001047983 */ /* 0x000ea80000300800 */
[----:B------:R-:W3:Y:S01]  /*296a0*/  LDL.LU R3, [R1+0x45c] ;  /* 0x00045c0001037983 */ /* 0x000ee20000300800 */
[----:B------:R-:W-:Y:S02]  /*296b0*/  IMAD.MOV.U32 R13, RZ, RZ, RZ ;  /* 0x000000ffff0d7224 */ /* 0x000fe400078e00ff */
[----:B------:R-:W-:Y:S02]  /*296c0*/  IMAD.U32 R11, RZ, RZ, UR24 ;  /* 0x00000018ff0b7e24 */ /* 0x000fe4000f8e00ff */
[----:B------:R-:W-:Y:S02]  /*296d0*/  IMAD.MOV.U32 R5, RZ, RZ, R6 ;  /* 0x000000ffff057224 */ /* 0x000fe400078e0006 */
[----:B--2---:R-:W-:-:S02]  /*296e0*/  IMAD.SHL.U32 R2, R4, 0x200, RZ ;  /* 0x0000020004027824 */ /* 0x004fc400078e00ff */
[----:B------:R-:W-:Y:S02]  /*296f0*/  IMAD.MOV.U32 R4, RZ, RZ, R0 ;  /* 0x000000ffff047224 */ /* 0x000fe400078e0000 */
[----:B---3--:R-:W-:-:S07]  /*29700*/  IMAD.SHL.U32 R3, R3, 0x40, RZ ;  /* 0x0000004003037824 */ /* 0x008fce00078e00ff */
.L_x_561:
[----:B------:R-:W0:Y:S01]  /*29710*/  S2R R10, SR_CgaCtaId ;  /* 0x00000000000a7919 */ /* 0x000e220000008800 */
[----:B------:R-:W-:Y:S01]  /*29720*/  MOV R7, 0x400 ;  /* 0x0000040000077802 */ /* 0x000fe20000000f00 */
[----:B------:R-:W1:Y:S03]  /*29730*/  @!P2 LDC R9, c[0x0][0x500] ;  /* 0x00014000ff09ab82 */ /* 0x000e660000000800 */
[----:B0-----:R-:W-:Y:S02]  /*29740*/  LEA R12, R10, R7, 0x18 ;  /* 0x000000070a0c7211 */ /* 0x001fe400078ec0ff */
[----:B------:R-:W-:-:S03]  /*29750*/  SHF.L.U32 R7, R4, 0x1f, RZ ;  /* 0x0000001f04077819 */ /* 0x000fc600000006ff */
[----:B------:R-:W-:-:S04]  /*29760*/  IMAD R10, R5, 0x8, R12 ;  /* 0x00000008050a7824 */ /* 0x000fc800078e020c */
[----:B------:R-:W0:Y:S02]  /*29770*/  SYNCS.PHASECHK.TRANS64.TRYWAIT P1, [R10+URZ+0x18], R7 ;  /* 0x000018070a0075a7 */ /* 0x000e24000802017f */
[----:B01----:R-:W-:Y:S05]  /*29780*/  @!P1 BRA `(.L_x_558) ;  /* 0x0000000c00c89947 */ /* 0x003fea0003800000 */
.L_x_579:
[----:B------:R-:W-:Y:S01]  /*29790*/  UPRMT UR4, UR25, 0x9910, URZ ;  /* 0x0000991019047896 */ /* 0x000fe2000800003f */
[----:B------:R1:W-:Y:S03]  /*297a0*/  @!P2 SYNCS.ARRIVE.TRANS64 RZ, [R10+URZ], R9 ;  /* 0x000000090affa9a7 */ /* 0x0003e6000800003f */
[----:B------:R-:W-:-:S06]  /*297b0*/  UISETP.NE.AND UP0, UPT, UR4, 0x2, UPT ;  /* 0x000000020400788c */ /* 0x000fcc000bf05270 */
[----:B------:R-:W-:-:S13]  /*297c0*/  PLOP3.LUT P1, PT, PT, PT, UP0, 0x80, 0x0 ;  /* 0x000000000000781c */ /* 0x000fda0003f2f008 */
[----:B-1----:R-:W-:Y:S05]  /*297d0*/  @P1 BRA `(.L_x_559) ;  /* 0x0000000000041947 */ /* 0x002fea0003800000 */
[----:B------:R-:W-:Y:S01]  /*297e0*/  BPT.TRAP 0x1 ;  /* 0x000000040000795c */ /* 0x000fe20000300000 */
.L_x_559:
[----:B------:R-:W-:Y:S05]  /*297f0*/  @P0 BRA `(.L_x_560) ;  /* 0x0000000000040947 */ /* 0x000fea0003800000 */
[----:B------:R-:W-:Y:S01]  /*29800*/  BPT.TRAP 0x1 ;  /* 0x000000040000795c */ /* 0x000fe20000300000 */
.L_x_560:
[----:B------:R-:W2:Y:S01]  /*29810*/  LDL R9, [R1+0x450] ;  /* 0x0004500001097983 */ /* 0x000ea20000100800 */
[C-C-:B0-----:R-:W-:Y:S01]  /*29820*/  IMAD R7, R5.reuse, 0x2000, R12.reuse ;  /* 0x0000200005077824 */ /* 0x141fe200078e020c */
[----:B------:R-:W-:Y:S01]  /*29830*/  R2UR UR9, R10 ;  /* 0x000000000a0972ca */ /* 0x000fe200000e0000 */
[----:B------:R-:W-:Y:S01]  /*29840*/  IMAD R12, R5, 0x10000, R12 ;  /* 0x00010000050c7824 */ /* 0x000fe200078e020c */
[----:B------:R-:W-:Y:S01]  /*29850*/  UIADD3 UR14, UP0, UR22, 0xf0, URZ ;  /* 0x000000f0160e7890 */ /* 0x000fe2000ff1e03f */
[----:B------:R-:W-:Y:S01]  /*29860*/  VIADD R11, R11, 0xffffffff ;  /* 0xffffffff0b0b7836 */ /* 0x000fe20000000000 */
[----:B------:R-:W-:Y:S01]  /*29870*/  R2UR UR4, R7 ;  /* 0x00000000070472ca */ /* 0x000fe200000e0000 */
[----:B------:R-:W-:Y:S01]  /*29880*/  UIADD3 UR28, UP1, UR22, 0x1f0, URZ ;  /* 0x000001f0161c7890 */ /* 0x000fe2000ff3e03f */
[----:B------:R-:W-:Y:S01]  /*29890*/  R2UR UR8, R12 ;  /* 0x000000000c0872ca */ /* 0x000fe200000e0000 */
[----:B------:R-:W-:Y:S01]  /*298a0*/  UIADD3.X UR15, URZ, UR23, URZ, UP0, !UPT ;  /* 0x000000173f0f7290 */ /* 0x000fe200087fe43f */
[----:B------:R-:W-:Y:S01]  /*298b0*/  R2UR UR11, R3 ;  /* 0x00000000030b72ca */ /* 0x000fe200000e0000 */
[----:B------:R-:W-:Y:S01]  /*298c0*/  VIADD R5, R5, 0x1 ;  /* 0x0000000105057836 */ /* 0x000fe20000000000 */
[----:B------:R-:W-:Y:S01]  /*298d0*/  R2UR UR10, R13 ;  /* 0x000000000d0a72ca */ /* 0x000fe200000e0000 */
[----:B------:R-:W-:Y:S01]  /*298e0*/  UIADD3.X UR29, URZ, UR23, URZ, UP1, !UPT ;  /* 0x000000173f1d7290 */ /* 0x000fe20008ffe43f */
[----:B------:R-:W-:Y:S01]  /*298f0*/  R2UR UR21, R2 ;  /* 0x00000000021572ca */ /* 0x000fe200000e0000 */
[----:B------:R-:W-:Y:S01]  /*29900*/  UMOV UR16, 0x0 ;  /* 0x0000000000107882 */ /* 0x000fe20000000000 */
[----:B------:R-:W-:Y:S01]  /*29910*/  ISETP.GT.AND P4, PT, R11, 0x1, PT ;  /* 0x000000010b00780c */ /* 0x000fe20003f84270 */
[----:B------:R-:W-:Y:S01]  /*29920*/  UMOV UR17, 0x10000000 ;  /* 0x1000000000117882 */ /* 0x000fe20000000000 */
[----:B------:R-:W-:Y:S01]  /*29930*/  ISETP.NE.AND P1, PT, R5, 0x3, PT ;  /* 0x000000030500780c */ /* 0x000fe20003f25270 */
[----:B------:R-:W-:Y:S01]  /*29940*/  UIADD3 UR4, UR4, 0x100, URZ ;  /* 0x0000010004047890 */ /* 0x000fe2000fffe03f */
[----:B------:R-:W-:Y:S01]  /*29950*/  VIADD R13, R13, 0x80 ;  /* 0x000000800d0d7836 */ /* 0x000fe20000000000 */
[----:B------:R-:W-:Y:S01]  /*29960*/  UIADD3 UR13, UR8, 0x6100, URZ ;  /* 0x00006100080d7890 */ /* 0x000fe2000fffe03f */
[----:B------:R-:W-:-:S02]  /*29970*/  SEL R7, RZ, 0x1, P1 ;  /* 0x00000001ff077807 */ /* 0x000fc40000800000 */
[----:B------:R-:W-:Y:S02]  /*29980*/  SEL R5, R5, RZ, P1 ;  /* 0x000000ff05057207 */ /* 0x000fe40000800000 */
[----:B------:R-:W-:Y:S01]  /*29990*/  UMOV UR8, UR4 ;  /* 0x0000000400087c82 */ /* 0x000fe20008000000 */
[----:B------:R-:W-:Y:S02]  /*299a0*/  LOP3.LUT R4, R4, R7, RZ, 0x3c, !PT ;  /* 0x0000000704047212 */ /* 0x000fe400078e3cff */
[----:B--2---:R-:W-:-:S13]  /*299b0*/  R2UR UR12, R9 ;  /* 0x00000000090c72ca */ /* 0x004fda00000e0000 */
[----:B------:R0:W-:Y:S02]  /*299c0*/  UTMALDG.3D [UR8], [UR14], desc[UR16] ;  /* 0x000010080e0075b4 */ /* 0x0001e40008011000 */
[----:B0-----:R-:W-:Y:S01]  /*299d0*/  UMOV UR8, UR13 ;  /* 0x0000000d00087c82 */ /* 0x001fe20008000000 */
[----:B------:R-:W-:Y:S02]  /*299e0*/  UMOV UR11, UR21 ;  /* 0x00000015000b7c82 */ /* 0x000fe40008000000 */
[----:B------:R0:W-:Y:S02]  /*299f0*/  UTMALDG.3D [UR8], [UR28], desc[UR16] ;  /* 0x000010081c0075b4 */ /* 0x0001e40008011000 */
[----:B0-----:R-:W-:Y:S05]  /*29a00*/  @P4 BRA `(.L_x_561) ;  /* 0xfffffffc00404947 */ /* 0x001fea000383ffff */
.L_x_557:
[----:B------:R-:W-:Y:S05]  /*29a10*/  BSYNC B1 ;  /* 0x0000000000017941 */ /* 0x000fea0003800000 */
.L_x_556:
[----:B------:R-:W2:Y:S01]  /*29a20*/  LDL.LU R14, [R1+0x454] ;  /* 0x00045400010e7983 */ /* 0x000ea20000300800 */
[----:B------:R-:W-:Y:S01]  /*29a30*/  LOP3.LUT P1, RZ, R8, 0xff, RZ, 0xc0, !PT ;  /* 0x000000ff08ff7812 */ /* 0x000fe2000782c0ff */
[----:B------:R-:W-:Y:S01]  /*29a40*/  VIADD R6, R6, UR6 ;  /* 0x0000000606067c36 */ /* 0x000fe20008000000 */
[----:B------:R-:W-:Y:S01]  /*29a50*/  UISETP.GE.U32.AND UP0, UPT, UR6, 0x3, UPT ;  /* 0x000000030600788c */ /* 0x000fe2000bf06070 */
[----:B------:R-:W3:Y:S01]  /*29a60*/  LDL.LU R12, [R1+0x458] ;  /* 0x00045800010c7983 */ /* 0x000ee20000300800 */
[----:B------:R-:W-:Y:S01]  /*29a70*/  IMAD.MOV.U32 R4, RZ, RZ, -0x1 ;  /* 0xffffffffff047424 */ /* 0x000fe200078e00ff */
[----:B------:R-:W-:Y:S01]  /*29a80*/  ULDC.64 UR8, c[0x0][0x650] ;  /* 0x0001940000087ab9 */ /* 0x000fe20000000a00 */
[----:B------:R-:W-:Y:S01]  /*29a90*/  BSSY B1, `(.L_x_562) ;  /* 0x0000074000017945 */ /* 0x000fe20003800000 */
[----:B------:R-:W-:Y:S02]  /*29aa0*/  PRMT R8, RZ, 0x7610, R8 ;  /* 0x00007610ff087816 */ /* 0x000fe40000000008 */
[----:B------:R-:W-:-:S04]  /*29ab0*/  PLOP3.LUT P4, PT, PT, PT, UP0, 0x80, 0x0 ;  /* 0x000000000000781c */ /* 0x000fc80003f8f008 */
[----:B------:R-:W0:Y:S01]  /*29ac0*/  @P1 S2R R3, SR_CgaCtaId ;  /* 0x0000000000031919 */ /* 0x000e220000008800 */
[----:B------:R-:W-:-:S04]  /*29ad0*/  @P1 MOV R2, 0x400 ;  /* 0x0000040000021802 */ /* 0x000fc80000000f00 */
[----:B0-----:R-:W-:-:S04]  /*29ae0*/  @P1 LEA R2, R3, R2, 0x18 ;  /* 0x0000000203021211 */ /* 0x001fc800078ec0ff */
[----:B------:R0:W-:Y:S01]  /*29af0*/  @P1 SYNCS.ARRIVE.TRANS64.A1T0 RZ, [R2+URZ+0x68], RZ ;  /* 0x000068ff02ff19a7 */ /* 0x0001e2000810003f */
[----:B------:R-:W-:Y:S01]  /*29b00*/  ISETP.GT.U32.AND P1, PT, R6, 0x2, PT ;  /* 0x000000020600780c */ /* 0x000fe20003f24070 */
[----:B0-----:R-:W-:-:S05]  /*29b10*/  IMAD.U32 R2, RZ, RZ, UR6 ;  /* 0x00000006ff027e24 */ /* 0x001fca000f8e00ff */
[----:B------:R-:W-:Y:S01]  /*29b20*/  ISETP.LT.U32.AND P1, PT, R2, 0x3, P1 ;  /* 0x000000030200780c */ /* 0x000fe20000f21070 */
[----:B------:R-:W-:-:S05]  /*29b30*/  IMAD.WIDE.U32 R2, R6, -0x55555555, RZ ;  /* 0xaaaaaaab06027825 */ /* 0x000fca00078e00ff */
[----:B------:R-:W-:Y:S02]  /*29b40*/  SHF.R.U32.HI R5, RZ, 0x1, R3 ;  /* 0x00000001ff057819 */ /* 0x000fe40000011603 */
[----:B------:R-:W-:Y:S02]  /*29b50*/  SEL R3, RZ, 0x1, !P1 ;  /* 0x00000001ff037807 */ /* 0x000fe40004800000 */
[----:B------:R-:W-:Y:S01]  /*29b60*/  PRMT R2, RZ, 0x7610, R2 ;  /* 0x00007610ff027816 */ /* 0x000fe20000000002 */
[----:B------:R-:W-:Y:S01]  /*29b70*/  IMAD R6, R5, -0x3, R6 ;  /* 0xfffffffd05067824 */ /* 0x000fe200078e0206 */
[----:B------:R-:W-:Y:S01]  /*29b80*/  LOP3.LUT R0, R0, R3, RZ, 0x3c, !PT ;  /* 0x0000000300007212 */ /* 0x000fe200078e3cff */
[----:B------:R-:W-:-:S03]  /*29b90*/  IMAD.MOV.U32 R3, RZ, RZ, -0x1 ;  /* 0xffffffffff037424 */ /* 0x000fc600078e00ff */
[----:B------:R-:W-:Y:S01]  /*29ba0*/  @P4 LOP3.LUT R0, R0, 0x1, R5, 0x78, !PT ;  /* 0x0000000100004812 */ /* 0x000fe200078e7805 */
[----:B------:R-:W-:Y:S01]  /*29bb0*/  IMAD.MOV.U32 R5, RZ, RZ, -0x1 ;  /* 0xffffffffff057424 */ /* 0x000fe200078e00ff */
[----:B---3--:R-:W-:-:S04]  /*29bc0*/  IADD3 R12, P1, R12, UR26, RZ ;  /* 0x0000001a0c0c7c10 */ /* 0x008fc8000ff3e0ff */
[----:B--2---:R-:W-:Y:S01]  /*29bd0*/  IADD3.X R14, R14, UR7, RZ, P1, !PT ;  /* 0x000000070e0e7c10 */ /* 0x004fe20008ffe4ff */
[----:B------:R0:W-:Y:S01]  /*29be0*/  STL [R1+0x458], R12 ;  /* 0x0004580c01007387 */ /* 0x0001e20000100800 */
[----:B------:R-:W-:-:S03]  /*29bf0*/  ISETP.GE.U32.AND P1, PT, R12, UR8, PT ;  /* 0x000000080c007c0c */ /* 0x000fc6000bf26070 */
[----:B------:R0:W-:Y:S01]  /*29c00*/  STL [R1+0x454], R14 ;  /* 0x0004540e01007387 */ /* 0x0001e20000100800 */
[----:B------:R-:W-:-:S03]  /*29c10*/  ISETP.GE.U32.AND.EX P1, PT, R14, UR9, PT, P1 ;  /* 0x000000090e007c0c */ /* 0x000fc6000bf26110 */
[----:B------:R0:W-:Y:S04]  /*29c20*/  STL [R1+0x45c], R5 ;  /* 0x00045c0501007387 */ /* 0x0001e80000100800 */
[----:B------:R0:W-:Y:S04]  /*29c30*/  STL [R1+0x460], R4 ;  /* 0x0004600401007387 */ /* 0x0001e80000100800 */
[----:B------:R0:W-:Y:S02]  /*29c40*/  STL [R1+0x450], R3 ;  /* 0x0004500301007387 */ /* 0x0001e40000100800 */
[----:B------:R-:W-:Y:S05]  /*29c50*/  @P1 BRA `(.L_x_563) ;  /* 0x00000004005c1947 */ /* 0x000fea0003800000 */
[----:B------:R-:W1:Y:S01]  /*29c60*/  S2R R7, SR_CTAID.X ;  /* 0x0000000000077919 */ /* 0x000e620000002500 */
[----:B------:R-:W-:Y:S01]  /*29c70*/  ULDC UR4, c[0x0][0x150] ;  /* 0x0000540000047ab9 */ /* 0x000fe20000000800 */
[----:B0-----:R-:W0:Y:S01]  /*29c80*/  LDC R4, c[0x0][0x144] ;  /* 0x00005100ff047b82 */ /* 0x001e220000000800 */
[----:B------:R-:W-:Y:S01]  /*29c90*/  ULDC.64 UR8, c[0x0][0x628] ;  /* 0x00018a0000087ab9 */ /* 0x000fe20000000a00 */
[----:B------:R-:W2:Y:S01]  /*29ca0*/  S2R R5, SR_CTAID.Y ;  /* 0x0000000000057919 */ /* 0x000ea20000002600 */
[----:B------:R-:W-:Y:S01]  /*29cb0*/  ISETP.NE.U32.AND P1, PT, RZ, UR8, PT ;  /* 0x00000008ff007c0c */ /* 0x000fe2000bf25070 */
[----:B------:R-:W-:-:S03]  /*29cc0*/  ULDC UR10, c[0x0][0x630] ;  /* 0x00018c00000a7ab9 */ /* 0x000fc60000000800 */
[----:B------:R-:W-:Y:S01]  /*29cd0*/  ISETP.NE.AND.EX P1, PT, RZ, UR9, PT, P1 ;  /* 0x00000009ff007c0c */ /* 0x000fe2000bf25310 */
[----:B------:R-:W3:Y:S01]  /*29ce0*/  LDC R10, c[0x0][0x148] ;  /* 0x00005200ff0a7b82 */ /* 0x000ee20000000800 */
[----:B-1----:R-:W-:Y:S02]  /*29cf0*/  I2FP.F32.U32 R2, R7 ;  /* 0x0000000700027245 */ /* 0x002fe40000201000 */
[----:B--2---:R-:W-:-:S03]  /*29d00*/  I2FP.F32.U32 R3, R5 ;  /* 0x0000000500037245 */ /* 0x004fc60000201000 */
[----:B------:R-:W-:Y:S01]  /*29d10*/  FMUL R2, R2, UR4 ;  /* 0x0000000402027c20 */ /* 0x000fe20008400000 */
[----:B------:R-:W-:Y:S02]  /*29d20*/  ULDC UR4, c[0x0][0x154] ;  /* 0x0000550000047ab9 */ /* 0x000fe40000000800 */
[----:B------:R-:W-:-:S03]  /*29d30*/  FMUL R9, R3, UR4 ;  /* 0x0000000403097c20 */ /* 0x000fc60008400000 */
[----:B------:R-:W1:Y:S08]  /*29d40*/  F2I.U32.TRUNC.NTZ R2, R2 ;  /* 0x0000000200027305 */ /* 0x000e70000020f000 */
[----:B------:R-:W2:Y:S01]  /*29d50*/  F2I.U32.TRUNC.NTZ R9, R9 ;  /* 0x0000000900097305 */ /* 0x000ea2000020f000 */
[----:B-1----:R-:W-:Y:S02]  /*29d60*/  IMAD.MOV R3, RZ, RZ, -R2 ;  /* 0x000000ffff037224 */ /* 0x002fe400078e0a02 */
[----:B------:R-:W-:-:S02]  /*29d70*/  IMAD.MOV.U32 R2, RZ, RZ, R12 ;  /* 0x000000ffff027224 */ /* 0x000fc400078e000c */
[----:B0-----:R-:W-:Y:S02]  /*29d80*/  IMAD R7, R4, R3, R7 ;  /* 0x0000000304077224 */ /* 0x001fe400078e0207 */
[----:B--2---:R-:W-:-:S04]  /*29d90*/  IMAD.MOV R3, RZ, RZ, -R9 ;  /* 0x000000ffff037224 */ /* 0x004fc800078e0a09 */
[----:B---3--:R-:W-:Y:S02]  /*29da0*/  @P3 IMAD R7, R10, R3, R5 ;  /* 0x000000030a073224 */ /* 0x008fe400078e0205 */
[----:B------:R-:W-:Y:S01]  /*29db0*/  IMAD.MOV.U32 R3, RZ, RZ, R14 ;  /* 0x000000ffff037224 */ /* 0x000fe200078e000e */
[----:B------:R-:W-:Y:S06]  /*29dc0*/  @!P1 BRA `(.L_x_564) ;  /* 0x0000000000289947 */ /* 0x000fec0003800000 */
[----:B------:R-:W-:Y:S02]  /*29dd0*/  ULDC UR4, c[0x0][0x634] ;  /* 0x00018d0000047ab9 */ /* 0x000fe40000000800 */
[----:B------:R-:W-:-:S05]  /*29de0*/  IADD3 R3, P1, R12, UR4, RZ ;  /* 0x000000040c037c10 */ /* 0x000fca000ff3e0ff */
[----:B------:R-:W-:-:S04]  /*29df0*/  IMAD.X R9, RZ, RZ, R14, P1 ;  /* 0x000000ffff097224 */ /* 0x000fc800008e060e */
[----:B------:R-:W-:-:S04]  /*29e00*/  IMAD.WIDE.U32 R4, R9, UR8, RZ ;  /* 0x0000000809047c25 */ /* 0x000fc8000f8e00ff */
[----:B------:R-:W-:-:S04]  /*29e10*/  IMAD.WIDE.U32 R4, P1, R3, UR9, R4 ;  /* 0x0000000903047c25 */ /* 0x000fc8000f820004 */
[----:B------:R-:W-:-:S04]  /*29e20*/  IMAD.WIDE.U32 R2, R3, UR8, RZ ;  /* 0x0000000803027c25 */ /* 0x000fc8000f8e00ff */
[----:B------:R-:W-:Y:S01]  /*29e30*/  IMAD.MOV.U32 R2, RZ, RZ, R5 ;  /* 0x000000ffff027224 */ /* 0x000fe200078e0005 */
[----:B------:R-:W-:Y:S01]  /*29e40*/  IADD3 RZ, P4, R3, R4, RZ ;  /* 0x0000000403ff7210 */ /* 0x000fe20007f9e0ff */
[----:B------:R-:W-:-:S04]  /*29e50*/  IMAD.X R3, RZ, RZ, RZ, P1 ;  /* 0x000000ffff037224 */ /* 0x000fc800008e06ff */
[----:B------:R-:W-:-:S08]  /*29e60*/  IMAD.WIDE.U32.X R2, R9, UR9, R2, P4 ;  /* 0x0000000909027c25 */ /* 0x000fd0000a0e0402 */
.L_x_564:
[--C-:B------:R-:W-:Y:S01]  /*29e70*/  SHF.R.U64 R9, R2, UR10, R3.reuse ;  /* 0x0000000a02097c19 */ /* 0x100fe20008001203 */
[----:B------:R-:W-:Y:S01]  /*29e80*/  ULDC.64 UR8, c[0x0][0x620] ;  /* 0x0001880000087ab9 */ /* 0x000fe20000000a00 */
[----:B------:R-:W-:Y:S01]  /*29e90*/  SHF.R.U32.HI R2, RZ, UR10, R3 ;  /* 0x0000000aff027c19 */ /* 0x000fe20008011603 */
[----:B------:R-:W-:Y:S01]  /*29ea0*/  IMAD.MOV.U32 R3, RZ, RZ, R14 ;  /* 0x000000ffff037224 */ /* 0x000fe200078e000e */
[----:B------:R-:W-:Y:S01]  /*29eb0*/  IADD3 R11, P1, RZ, -R9, RZ ;  /* 0x80000009ff0b7210 */ /* 0x000fe20007f3e0ff */
[----:B------:R-:W-:-:S04]  /*29ec0*/  ULDC UR4, c[0x0][0x618] ;  /* 0x0001860000047ab9 */ /* 0x000fc80000000800 */
[----:B------:R-:W-:-:S04]  /*29ed0*/  IMAD.X R2, RZ, RZ, ~R2, P1 ;  /* 0x000000ffff027224 */ /* 0x000fc800008e0e02 */
[----:B------:R-:W-:-:S04]  /*29ee0*/  IMAD R2, R2, UR8, RZ ;  /* 0x0000000802027c24 */ /* 0x000fc8000f8e02ff */
[----:B------:R-:W-:Y:S02]  /*29ef0*/  IMAD R5, R11, UR9, R2 ;  /* 0x000000090b057c24 */ /* 0x000fe4000f8e0202 */
[----:B------:R-:W-:-:S04]  /*29f00*/  IMAD.MOV.U32 R2, RZ, RZ, R12 ;  /* 0x000000ffff027224 */ /* 0x000fc800078e000c */
[----:B------:R-:W-:Y:S01]  /*29f10*/  IMAD.WIDE.U32 R2, R11, UR8, R2 ;  /* 0x000000080b027c25 */ /* 0x000fe2000f8e0002 */
[----:B------:R-:W-:Y:S02]  /*29f20*/  ULDC.64 UR8, c[0x0][0x640] ;  /* 0x0001900000087ab9 */ /* 0x000fe40000000a00 */
[----:B------:R-:W-:Y:S01]  /*29f30*/  ISETP.NE.U32.AND P1, PT, RZ, UR8, PT ;  /* 0x00000008ff007c0c */ /* 0x000fe2000bf25070 */
[----:B------:R-:W-:-:S03]  /*29f40*/  IMAD.IADD R3, R3, 0x1, R5 ;  /* 0x0000000103037824 */ /* 0x000fc600078e0205 */
[----:B------:R-:W-:Y:S02]  /*29f50*/  ISETP.NE.AND.EX P1, PT, RZ, UR9, PT, P1 ;  /* 0x00000009ff007c0c */ /* 0x000fe4000bf25310 */
[--C-:B------:R-:W-:Y:S02]  /*29f60*/  SHF.R.U64 R10, R2, UR4, R3.reuse ;  /* 0x00000004020a7c19 */ /* 0x100fe40008001203 */
[----:B------:R-:W-:Y:S01]  /*29f70*/  SHF.R.U32.HI R3, RZ, UR4, R3 ;  /* 0x00000004ff037c19 */ /* 0x000fe20008011603 */
[----:B------:R-:W-:-:S03]  /*29f80*/  ULDC UR4, c[0x0][0x608] ;  /* 0x0001820000047ab9 */ /* 0x000fc60000000800 */
[--C-:B------:R-:W-:Y:S02]  /*29f90*/  SHF.R.U64 R12, R10, UR4, R3.reuse ;  /* 0x000000040a0c7c19 */ /* 0x100fe40008001203 */
[----:B------:R-:W-:Y:S01]  /*29fa0*/  SHF.R.U32.HI R3, RZ, UR4, R3 ;  /* 0x00000004ff037c19 */ /* 0x000fe20008011603 */
[----:B------:R-:W-:-:S03]  /*29fb0*/  ULDC UR4, c[0x0][0x658] ;  /* 0x0001960000047ab9 */ /* 0x000fc60000000800 */
[--C-:B------:R-:W-:Y:S02]  /*29fc0*/  SHF.R.U64 R11, R12, UR4, R3.reuse ;  /* 0x000000040c0b7c19 */ /* 0x100fe40008001203 */
[----:B------:R-:W-:-:S03]  /*29fd0*/  SHF.R.U32.HI R13, RZ, UR4, R3 ;  /* 0x00000004ff0d7c19 */ /* 0x000fc60008011603 */
[----:B------:R-:W-:Y:S02]  /*29fe0*/  IMAD.MOV.U32 R2, RZ, RZ, R11 ;  /* 0x000000ffff027224 */ /* 0x000fe400078e000b */
        /* <DEDUP_REMOVED lines=12> */
.L_x_565:
[----:B------:R-:W-:Y:S01]  /*2a0b0*/  ULDC UR4, c[0x0][0x648] ;  /* 0x0001920000047ab9 */ /* 0x000fe20000000800 */
[----:B------:R-:W-:Y:S02]  /*2a0c0*/  LOP3.LUT R12, R12, UR19, RZ, 0xc0, !PT ;  /* 0x000000130c0c7c12 */ /* 0x000fe4000f8ec0ff */
[----:B------:R-:W-:Y:S01]  /*2a0d0*/  SHF.R.U64 R3, R2, UR4, R3 ;  /* 0x0000000402037c19 */ /* 0x000fe20008001203 */
[----:B------:R-:W-:-:S04]  /*2a0e0*/  ULDC UR4, c[0x0][0x638] ;  /* 0x00018e0000047ab9 */ /* 0x000fc80000000800 */
[----:B------:R-:W-:Y:S02]  /*2a0f0*/  IMAD.MOV R2, RZ, RZ, -R3 ;  /* 0x000000ffff027224 */ /* 0x000fe400078e0a03 */
[----:B------:R-:W-:Y:S02]  /*2a100*/  IMAD R12, R3, UR20, R12 ;  /* 0x00000014030c7c24 */ /* 0x000fe4000f8e020c */
[----:B------:R-:W-:Y:S01]  /*2a110*/  IMAD R11, R2, UR4, R11 ;  /* 0x00000004020b7c24 */ /* 0x000fe2000f8e020b */
[----:B------:R-:W-:Y:S01]  /*2a120*/  ULDC UR4, c[0x0][0x610] ;  /* 0x0001840000047ab9 */ /* 0x000fe20000000800 */
[----:B------:R-:W-:Y:S01]  /*2a130*/  LOP3.LUT R2, R10, UR18, RZ, 0xc0, !PT ;  /* 0x000000120a027c12 */ /* 0x000fe2000f8ec0ff */
[----:B------:R-:W-:Y:S01]  /*2a140*/  IMAD R7, R12, UR4, R7 ;  /* 0x000000040c077c24 */ /* 0x000fe2000f8e0207 */
[----:B------:R-:W-:-:S03]  /*2a150*/  ULDC UR4, c[0x0][0x600] ;  /* 0x0001800000047ab9 */ /* 0x000fc60000000800 */
[----:B------:R-:W-:-:S05]  /*2a160*/  IMAD R2, R11, UR4, R2 ;  /* 0x000000040b027c24 */ /* 0x000fca000f8e0202 */
[----:B------:R-:W-:Y:S02]  /*2a170*/  SEL R4, R2, R7, !P3 ;  /* 0x0000000702047207 */ /* 0x000fe40005800000 */
[----:B------:R-:W-:Y:S01]  /*2a180*/  SEL R3, R7, R2, !P3 ;  /* 0x0000000207037207 */ /* 0x000fe20005800000 */
[----:B------:R-:W-:Y:S02]  /*2a190*/  IMAD.MOV.U32 R2, RZ, RZ, 0x1 ;  /* 0x00000001ff027424 */ /* 0x000fe400078e00ff */
[----:B------:R1:W-:Y:S04]  /*2a1a0*/  STL [R1+0x460], R4 ;  /* 0x0004600401007387 */ /* 0x0003e80000100800 */
[----:B------:R1:W-:Y:S04]  /*2a1b0*/  STL [R1+0x45c], R3 ;  /* 0x00045c0301007387 */ /* 0x0003e80000100800 */
[----:B------:R1:W-:Y:S02]  /*2a1c0*/  STL [R1+0x450], R9 ;  /* 0x0004500901007387 */ /* 0x0003e40000100800 */
.L_x_563:
[----:B------:R-:W-:Y:S05]  /*2a1d0*/  BSYNC B1 ;  /* 0x0000000000017941 */ /* 0x000fea0003800000 */
.L_x_562:
[----:B------:R-:W-:-:S13]  /*2a1e0*/  LOP3.LUT P1, RZ, R2, 0xff, RZ, 0xc0, !PT ;  /* 0x000000ff02ff7812 */ /* 0x000fda000782c0ff */
[----:B------:R-:W-:Y:S05]  /*2a1f0*/  @P1 BRA `(.L_x_566) ;  /* 0xfffffff400081947 */ /* 0x000fea000383ffff */
[----:B------:R-:W-:Y:S05]  /*2a200*/  BSYNC B0 ;  /* 0x0000000000007941 */ /* 0x000fea0003800000 */
.L_x_554:
[----:B------:R-:W-:-:S03]  /*2a210*/  UMOV UR4, 0xffffffff ;  /* 0xffffffff00047882 */ /* 0x000fc60000000000 */
[----:B------:R-:W-:Y:S05]  /*2a220*/  BRA.DIV UR4, `(.L_x_567) ;  /* 0x0000000604347947 */ /* 0x000fea000b800000 */
[----:B------:R-:W-:-:S13]  /*2a230*/  ELECT P0, URZ, PT ;  /* 0x00000000003f782f */ /* 0x000fda0003800000 */
.L_x_582:
[----:B------:R-:W-:Y:S04]  /*2a240*/  BSSY B0, `(.L_x_568) ;  /* 0x0000023000007945 */ /* 0x000fe80003800000 */
[----:B------:R-:W-:Y:S05]  /*2a250*/  @!P0 BRA `(.L_x_569) ;  /* 0x0000000000848947 */ /* 0x000fea0003800000 */
[----:B------:R-:W-:-:S04]  /*2a260*/  ULOP3.LUT UR4, UR5, 0x2, URZ, 0xfc, !UPT ;  /* 0x0000000205047892 */ /* 0x000fc8000f8efc3f */
[----:B------:R-:W-:-:S06]  /*2a270*/  UISETP.NE.AND UP0, UPT, UR4, 0x3, UPT ;  /* 0x000000030400788c */ /* 0x000fcc000bf05270 */
[----:B------:R-:W-:-:S13]  /*2a280*/  PLOP3.LUT P0, PT, PT, PT, UP0, 0x80, 0x0 ;  /* 0x000000000000781c */ /* 0x000fda0003f0f008 */
[----:B------:R-:W-:Y:S05]  /*2a290*/  @!P0 BRA `(.L_x_570) ;  /* 0x0000000000048947 */ /* 0x000fea0003800000 */
[----:B------:R-:W-:Y:S01]  /*2a2a0*/  BPT.TRAP 0x1 ;  /* 0x000000040000795c */ /* 0x000fe20000300000 */
.L_x_570:
[----:B01----:R-:W0:Y:S01]  /*2a2b0*/  S2R R3, SR_CgaCtaId ;  /* 0x0000000000037919 */ /* 0x003e220000008800 */
[----:B------:R-:W-:-:S04]  /*2a2c0*/  MOV R2, 0x400 ;  /* 0x0000040000027802 */ /* 0x000fc80000000f00 */
[----:B0-----:R-:W-:Y:S02]  /*2a2d0*/  LEA R3, R3, R2, 0x18 ;  /* 0x0000000203037211 */ /* 0x001fe400078ec0ff */
[----:B------:R-:W-:-:S03]  /*2a2e0*/  SHF.L.U32 R2, R0, 0x1f, RZ ;  /* 0x0000001f00027819 */ /* 0x000fc600000006ff */
[----:B------:R-:W-:-:S04]  /*2a2f0*/  VIADD R3, R3, 0x18 ;  /* 0x0000001803037836 */ /* 0x000fc80000000000 */
[----:B------:R-:W-:-:S04]  /*2a300*/  IMAD R5, R6, 0x8, R3 ;  /* 0x0000000806057824 */ /* 0x000fc800078e0203 */
[----:B------:R-:W0:Y:S02]  /*2a310*/  SYNCS.PHASECHK.TRANS64.TRYWAIT P0, [R5+URZ], R2 ;  /* 0x00000002050075a7 */ /* 0x000e24000800017f */
[----:B0-----:R-:W-:Y:S05]  /*2a320*/  @!P0 BRA `(.L_x_571) ;  /* 0x0000000400188947 */ /* 0x001fea0003800000 */
.L_x_583:
[----:B------:R-:W-:-:S05]  /*2a330*/  VIADD R6, R6, 0x1 ;  /* 0x0000000106067836 */ /* 0x000fca0000000000 */
[----:B------:R-:W-:-:S04]  /*2a340*/  ISETP.NE.AND P0, PT, R6, 0x3, PT ;  /* 0x000000030600780c */ /* 0x000fc80003f05270 */
[----:B0-----:R-:W-:Y:S02]  /*2a350*/  SEL R5, RZ, 0x1, P0 ;  /* 0x00000001ff057807 */ /* 0x001fe40000000000 */
[----:B------:R-:W-:Y:S02]  /*2a360*/  SEL R6, R6, RZ, P0 ;  /* 0x000000ff06067207 */ /* 0x000fe40000000000 */
[----:B------:R-:W-:-:S03]  /*2a370*/  LOP3.LUT R5, R0, R5, RZ, 0x3c, !PT ;  /* 0x0000000500057212 */ /* 0x000fc600078e3cff */
[----:B------:R-:W-:Y:S01]  /*2a380*/  IMAD R7, R6, 0x8, R3 ;  /* 0x0000000806077824 */ /* 0x000fe200078e0203 */
[----:B------:R-:W-:-:S04]  /*2a390*/  SHF.L.U32 R0, R5, 0x1f, RZ ;  /* 0x0000001f05007819 */ /* 0x000fc800000006ff */
[----:B------:R-:W0:Y:S02]  /*2a3a0*/  SYNCS.PHASECHK.TRANS64.TRYWAIT P0, [R7+URZ], R0 ;  /* 0x00000000070075a7 */ /* 0x000e24000800017f */
[----:B0-----:R-:W-:Y:S05]  /*2a3b0*/  @!P0 BRA `(.L_x_572) ;  /* 0x0000000400088947 */ /* 0x001fea0003800000 */
.L_x_584:
[----:B0-----:R-:W-:-:S05]  /*2a3c0*/  VIADD R0, R6, 0x1 ;  /* 0x0000000106007836 */ /* 0x001fca0000000000 */
[----:B------:R-:W-:-:S04]  /*2a3d0*/  ISETP.NE.AND P0, PT, R0, 0x3, PT ;  /* 0x000000030000780c */ /* 0x000fc80003f05270 */
[----:B------:R-:W-:Y:S02]  /*2a3e0*/  SEL R2, RZ, 0x1, P0 ;  /* 0x00000001ff027807 */ /* 0x000fe40000000000 */
[----:B------:R-:W-:Y:S02]  /*2a3f0*/  SEL R0, R0, RZ, P0 ;  /* 0x000000ff00007207 */ /* 0x000fe40000000000 */
[----:B------:R-:W-:-:S03]  /*2a400*/  LOP3.LUT R2, R5, R2, RZ, 0x3c, !PT ;  /* 0x0000000205027212 */ /* 0x000fc600078e3cff */
[----:B------:R-:W-:Y:S01]  /*2a410*/  IMAD R3, R0, 0x8, R3 ;  /* 0x0000000800037824 */ /* 0x000fe200078e0203 */
[----:B------:R-:W-:-:S07]  /*2a420*/  SHF.L.U32 R0, R2, 0x1f, RZ ;  /* 0x0000001f02007819 */ /* 0x000fce00000006ff */
.L_x_573:
[----:B0-----:R0:W1:Y:S02]  /*2a430*/  SYNCS.PHASECHK.TRANS64.TRYWAIT P0, [R3+URZ], R0 ;  /* 0x00000000030075a7 */ /* 0x001064000800017f */
[----:B-1----:R-:W-:Y:S05]  /*2a440*/  @!P0 NANOSLEEP.SYNCS 0x989680 ;  /* 0x009896800000895d */ /* 0x002fea0003900000 */
[----:B------:R-:W1:Y:S02]  /*2a450*/  @!P0 SYNCS.PHASECHK.TRANS64 P0, [R3+URZ], R0 ;  /* 0x00000000030085a7 */ /* 0x000e64000800007f */
[----:B-1----:R-:W-:Y:S05]  /*2a460*/  @!P0 BRA `(.L_x_573) ;  /* 0xfffffffc00f08947 */ /* 0x002fea000383ffff */
.L_x_569:
[----:B------:R-:W-:Y:S05]  /*2a470*/  BSYNC B0 ;  /* 0x0000000000007941 */ /* 0x000fea0003800000 */
.L_x_568:
[----:B------:R-:W-:Y:S05]  /*2a480*/  EXIT ;  /* 0x000000000000794d */ /* 0x000fea0003800000 */
.L_x_15:
[----:B--2---:R-:W-:-:S04]  /*2a490*/  IMAD.U32 R3, RZ, RZ, UR14 ;  /* 0x0000000eff037e24 */ /* 0x004fc8000f8e00ff */
[----:B------:R2:W3:Y:S03]  /*2a4a0*/  SYNCS.PHASECHK.TRANS64.TRYWAIT P0, [R3+URZ+-0x8], R0 ;  /* 0xfffff800030075a7 */ /* 0x0004e6000800017f */
[----:B---3--:R-:W-:Y:S05]  /*2a4b0*/  @!P0 NANOSLEEP.SYNCS 0x989680 ;  /* 0x009896800000895d */ /* 0x008fea0003900000 */
[----:B------:R-:W3:Y:S02]  /*2a4c0*/  @!P0 SYNCS.PHASECHK.TRANS64 P0, [R3+URZ+-0x8], R0 ;  /* 0xfffff800030085a7 */ /* 0x000ee4000800007f */
[----:B---3--:R-:W-:Y:S05]  /*2a4d0*/  @!P0 BRA `(.L_x_15) ;  /* 0xfffffffc00ec8947 */ /* 0x008fea000383ffff */
[----:B------:R-:W-:Y:S05]  /*2a4e0*/  BRA `(.L_x_574) ;  /* 0xfffffd7000347947 */ /* 0x000fea000383ffff */
.L_x_20:
[----:B-1----:R-:W-:-:S04]  /*2a4f0*/  IMAD.U32 R3, RZ, RZ, UR20 ;  /* 0x00000014ff037e24 */ /* 0x002fc8000f8e00ff */
[----:B------:R1:W2:Y:S03]  /*2a500*/  SYNCS.PHASECHK.TRANS64.TRYWAIT P0, [R3+URZ], R0 ;  /* 0x00000000030075a7 */ /* 0x0002a6000800017f */
[----:B--2---:R-:W-:Y:S05]  /*2a510*/  @!P0 NANOSLEEP.SYNCS 0x989680 ;  /* 0x009896800000895d */ /* 0x004fea0003900000 */
[----:B------:R-:W2:Y:S02]  /*2a520*/  @!P0 SYNCS.PHASECHK.TRANS64 P0, [R3+URZ], R0 ;  /* 0x00000000030085a7 */ /* 0x000ea4000800007f */
[----:B--2---:R-:W-:Y:S05]  /*2a530*/  @!P0 BRA `(.L_x_20) ;  /* 0xfffffffc00ec8947 */ /* 0x004fea000383ffff */
[----:B------:R-:W-:Y:S05]  /*2a540*/  BRA `(.L_x_19) ;  /* 0xfffffd8800887947 */ /* 0x000fea000383ffff */
.L_x_26:
[----:B-----5:R1:W-:Y:S02]  /*2a550*/  STL [R1+0x478], R2 ;  /* 0x0004780201007387 */ /* 0x0203e40000100800 */
[----:B-1----:R-:W-:-:S04]  /*2a560*/  IMAD.U32 R2, RZ, RZ, UR22 ;  /* 0x00000016ff027e24 */ /* 0x002fc8000f8e00ff */
[----:B------:R1:W2:Y:S03]  /*2a570*/  SYNCS.PHASECHK.TRANS64.TRYWAIT P0, [R2+URZ], R0 ;  /* 0x00000000020075a7 */ /* 0x0002a6000800017f */
[----:B--2---:R-:W-:Y:S05]  /*2a580*/  @!P0 NANOSLEEP.SYNCS 0x989680 ;  /* 0x009896800000895d */ /* 0x004fea0003900000 */
[----:B------:R1:W2:Y:S02]  /*2a590*/  @!P0 SYNCS.PHASECHK.TRANS64 P0, [R2+URZ], R0 ;  /* 0x00000000020085a7 */ /* 0x0002a4000800007f */
[----:B-1----:R1:W5:Y:S02]  /*2a5a0*/  LDL.LU R2, [R1+0x478] ;  /* 0x0004780001027983 */ /* 0x0023640000300800 */
[----:B-12---:R-:W-:Y:S05]  /*2a5b0*/  @!P0 BRA `(.L_x_26) ;  /* 0xfffffffc00e48947 */ /* 0x006fea000383ffff */
[----:B------:R-:W-:Y:S05]  /*2a5c0*/  BRA `(.L_x_25) ;  /* 0xfffffdec00347947 */ /* 0x000fea000383ffff */
.L_x_34:
[----:B0-----:R-:W-:-:S04]  /*2a5d0*/  IMAD.U32 R25, RZ, RZ, UR14 ;  /* 0x0000000eff197e24 */ /* 0x001fc8000f8e00ff */
[----:B------:R0:W1:Y:S03]  /*2a5e0*/  SYNCS.PHASECHK.TRANS64.TRYWAIT P0, [R25+URZ+0x8], R0 ;  /* 0x00000800190075a7 */ /* 0x000066000800017f */
[----:B-1----:R-:W-:Y:S05]  /*2a5f0*/  @!P0 NANOSLEEP.SYNCS 0x989680 ;  /* 0x009896800000895d */ /* 0x002fea0003900000 */
[----:B------:R-:W1:Y:S02]  /*2a600*/  @!P0 SYNCS.PHASECHK.TRANS64 P0, [R25+URZ+0x8], R0 ;  /* 0x00000800190085a7 */ /* 0x000e64000800007f */
[----:B-1----:R-:W-:Y:S05]  /*2a610*/  @!P0 BRA `(.L_x_34) ;  /* 0xfffffffc00ec8947 */ /* 0x002fea000383ffff */
[----:B------:R-:W-:Y:S05]  /*2a620*/  BRA `(.L_x_575) ;  /* 0xfffffeb000187947 */ /* 0x000fea000383ffff */
.L_x_555:
[----:B------:R-:W-:Y:S01]  /*2a630*/  BSSY B1, `(.L_x_576) ;  /* 0x0000006000017945 */ /* 0x000fe20003800000 */
[----:B------:R-:W-:-:S07]  /*2a640*/  IMAD.MOV.U32 R2, RZ, RZ, -0x1 ;  /* 0xffffffffff027424 */ /* 0x000fce00078e00ff */
[----:B------:R-:W-:Y:S05]  /*2a650*/  WARPSYNC.COLLECTIVE R2, `(.L_x_577) ;  /* 0x00000000020c7348 */ /* 0x000fea0003c00000 */
[----:B------:R-:W-:Y:S02]  /*2a660*/  ELECT P1, UR62, PT ;  /* 0x00000000003e782f */ /* 0x000fe40003820000 */
[----:B------:R-:W-:Y:S01]  /*2a670*/  MOV R2, UR62 ;  /* 0x0000003e00027c02 */ /* 0x000fe20008000f00 */
[----:B------:R-:W-:Y:S10]  /*2a680*/  ENDCOLLECTIVE ;  /* 0x000000000000791b */ /* 0x000ff40003800000 */
.L_x_577:
[----:B------:R-:W-:Y:S05]  /*2a690*/  BSYNC B1 ;  /* 0x0000000000017941 */ /* 0x000fea0003800000 */
.L_x_576:
[----:B------:R-:W-:Y:S05]  /*2a6a0*/  BRA `(.L_x_578) ;  /* 0xffffffec00e87947 */ /* 0x000fea000383ffff */
.L_x_558:
[----:B0-----:R0:W1:Y:S02]  /*2a6b0*/  SYNCS.PHASECHK.TRANS64.TRYWAIT P1, [R10+URZ+0x18], R7 ;  /* 0x000018070a0075a7 */ /* 0x001064000802017f */
[----:B-1----:R-:W-:Y:S05]  /*2a6c0*/  @!P1 NANOSLEEP.SYNCS 0x989680 ;  /* 0x009896800000995d */ /* 0x002fea0003900000 */
[----:B------:R-:W1:Y:S02]  /*2a6d0*/  @!P1 SYNCS.PHASECHK.TRANS64 P1, [R10+URZ+0x18], R7 ;  /* 0x000018070a0095a7 */ /* 0x000e64000802007f */
[----:B-1----:R-:W-:Y:S05]  /*2a6e0*/  @!P1 BRA `(.L_x_558) ;  /* 0xfffffffc00f09947 */ /* 0x002fea000383ffff */
[----:B------:R-:W-:Y:S05]  /*2a6f0*/  BRA `(.L_x_579) ;  /* 0xfffffff000247947 */ /* 0x000fea000383ffff */
.L_x_567:
[----:B------:R-:W-:Y:S01]  /*2a700*/  BSSY B0, `(.L_x_580) ;  /* 0x0000006000007945 */ /* 0x000fe20003800000 */
[----:B------:R-:W-:-:S07]  /*2a710*/  IMAD.MOV.U32 R2, RZ, RZ, -0x1 ;  /* 0xffffffffff027424 */ /* 0x000fce00078e00ff */
[----:B01----:R-:W-:Y:S05]  /*2a720*/  WARPSYNC.COLLECTIVE R2, `(.L_x_581) ;  /* 0x00000000020c7348 */ /* 0x003fea0003c00000 */
[----:B------:R-:W-:Y:S02]  /*2a730*/  ELECT P1, UR62, PT ;  /* 0x00000000003e782f */ /* 0x000fe40003820000 */
[----:B------:R-:W-:Y:S01]  /*2a740*/  MOV R2, UR62 ;  /* 0x0000003e00027c02 */ /* 0x000fe20008000f00 */
[----:B01----:R-:W-:Y:S10]  /*2a750*/  ENDCOLLECTIVE ;  /* 0x000000000000791b */ /* 0x003ff40003800000 */
.L_x_581:
[----:B------:R-:W-:Y:S05]  /*2a760*/  BSYNC B0 ;  /* 0x0000000000007941 */ /* 0x000fea0003800000 */
.L_x_580:
[----:B------:R-:W-:Y:S01]  /*2a770*/  PLOP3.LUT P0, PT, P1, PT, PT, 0x80, 0x0 ;  /* 0x000000000000781c */ /* 0x000fe20000f0f070 */
[----:B------:R-:W-:-:S12]  /*2a780*/  BRA `(.L_x_582) ;  /* 0xfffffff800ac7947 */ /* 0x000fd8000383ffff */
.L_x_571:
[----:B0-----:R0:W1:Y:S02]  /*2a790*/  SYNCS.PHASECHK.TRANS64.TRYWAIT P0, [R5+URZ], R2 ;  /* 0x00000002050075a7 */ /* 0x001064000800017f */
[----:B-1----:R-:W-:Y:S05]  /*2a7a0*/  @!P0 NANOSLEEP.SYNCS 0x989680 ;  /* 0x009896800000895d */ /* 0x002fea0003900000 */
[----:B------:R-:W1:Y:S02]  /*2a7b0*/  @!P0 SYNCS.PHASECHK.TRANS64 P0, [R5+URZ], R2 ;  /* 0x00000002050085a7 */ /* 0x000e64000800007f */
[----:B-1----:R-:W-:Y:S05]  /*2a7c0*/  @!P0 BRA `(.L_x_571) ;  /* 0xfffffffc00f08947 */ /* 0x002fea000383ffff */
[----:B------:R-:W-:Y:S05]  /*2a7d0*/  BRA `(.L_x_583) ;  /* 0xfffffff800d47947 */ /* 0x000fea000383ffff */
.L_x_572:
[----:B0-----:R0:W1:Y:S02]  /*2a7e0*/  SYNCS.PHASECHK.TRANS64.TRYWAIT P0, [R7+URZ], R0 ;  /* 0x00000000070075a7 */ /* 0x001064000800017f */
[----:B-1----:R-:W-:Y:S05]  /*2a7f0*/  @!P0 NANOSLEEP.SYNCS 0x989680 ;  /* 0x009896800000895d */ /* 0x002fea0003900000 */
[----:B------:R-:W1:Y:S02]  /*2a800*/  @!P0 SYNCS.PHASECHK.TRANS64 P0, [R7+URZ], R0 ;  /* 0x00000000070085a7 */ /* 0x000e64000800007f */
[----:B-1----:R-:W-:Y:S05]  /*2a810*/  @!P0 BRA `(.L_x_572) ;  /* 0xfffffffc00f08947 */ /* 0x002fea000383ffff */
[----:B------:R-:W-:Y:S05]  /*2a820*/  BRA `(.L_x_584) ;  /* 0xfffffff800e47947 */ /* 0x000fea000383ffff */
.L_x_585:
[----:B------:R-:W-:-:S00]  /*2a830*/  BRA `(.L_x_585) ;  /* 0xfffffffc00fc7947 */ /* 0x000fc0000383ffff */
[----:B------:R-:W-:-:S00]  /*2a840*/  NOP ;  /* 0x0000000000007918 */ /* 0x000fc00000000000 */
        /* <DEDUP_REMOVED lines=11> */
.L_x_586:


//--------------------- .nv.shared._ZN7cutlass13device_kernelINS_4gemm6kernel13GemmUniversalIN4cute5tupleIJiiiiEEENS1_10collective13CollectiveMmaINS1_37MainloopSm90TmaGmmaWarpSpecializedFP8ILi3ENS5_IJNS4_1CILi1EEESB_SB_EEENS1_32KernelTmaWarpSpecializedPingpongEEENS5_IJNSA_ILi64EEENSA_ILi512EEENSA_ILi128EEEEEENS_12float_e4m3_tENS5_IJlSB_lEEESJ_SK_NS4_8TiledMMAINS4_8MMA_AtomIJNS4_4SM904GMMA31MMA_64x256x32_F32E4M3E4M3_SS_TNILNSO_7ScaleInE1ELSQ_1EEEEEENS4_6LayoutISC_NS5_IJNSA_ILi0EEESU_SU_EEEEENS5_IJNS4_10UnderscoreESX_SX_EEEEENS4_13SM90_TMA_LOADENS4_14ComposedLayoutINS4_7SwizzleILi3ELi4ELi3EEENS4_18smem_ptr_flag_bitsILi8EEENST_INS5_IJNSA_ILi8EEESH_EEENS5_IJSH_SB_EEEEEEEvNS4_8identityES10_S1A_vS1B_EENS_8epilogue10collective6detail29Sm90TmaWarpSpecializedAdapterINS1E_15DefaultEpilogueISJ_SK_SK_NS1D_6thread17LinearCombinationISJ_Li1EffLNS1I_9ScaleType4KindE0ELNS_15FloatRoundStyleE2ESJ_EENS1_15EpilogueDefaultEEEEEvvEEEEvNT_6ParamsE --------------------------
	.section	.nv.shared._ZN7cutlass13device_kernelINS_4gemm6kernel13GemmUniversalIN4cute5tupleIJiiiiEEENS1_10collective13CollectiveMmaINS1_37MainloopSm90TmaGmmaWarpSpecializedFP8ILi3ENS5_IJNS4_1CILi1EEESB_SB_EEENS1_32KernelTmaWarpSpecializedPingpongEEENS5_IJNSA_ILi64EEENSA_ILi512EEENSA_ILi128EEEEEENS_12float_e4m3_tENS5_IJlSB_lEEESJ_SK_NS4_8TiledMMAINS4_8MMA_AtomIJNS4_4SM904GMMA31MMA_64x256x32_F32E4M3E4M3_SS_TNILNSO_7ScaleInE1ELSQ_1EEEEEENS4_6LayoutISC_NS5_IJNSA_ILi0EEESU_SU_EEEEENS5_IJNS4_10UnderscoreESX_SX_EEEEENS4_13SM90_TMA_LOADENS4_14ComposedLayoutINS4_7SwizzleILi3ELi4ELi3EEENS4_18smem_ptr_flag_bitsILi8EEENST_INS5_IJNSA_ILi8EEESH_EEENS5_IJSH_SB_EEEEEEEvNS4_8identityES10_S1A_vS1B_EENS_8epilogue10collective6detail29Sm90TmaWarpSpecializedAdapterINS1E_15DefaultEpilogueISJ_SK_SK_NS1D_6thread17LinearCombinationISJ_Li1EffLNS1I_9ScaleType4KindE0ELNS_15FloatRoundStyleE2ESJ_EENS1_15EpilogueDefaultEEEEEvvEEEEvNT_6ParamsE,"aw",@nobits
	.sectionflags	@""
	.align	16
	.zero		1024


//--------------------- .nv.shared.reserved.0     --------------------------
	.section	.nv.shared.reserved.0,"aw",@nobits
	.weak		__nv_reservedSMEM_offset_0_alias
	.size		__nv_reservedSMEM_offset_0_alias, 0, 0
	.other		__nv_reservedSMEM_offset_0_alias,@"STO_CUDA_RESERVED_SHARED STV_DEFAULT"
__nv_reservedSMEM_offset_0_alias:
	.zero		0


//--------------------- .nv.global                --------------------------
	.section	.nv.global,"aw",@nobits
.nv.global:
	.type		_ZN40_INTERNAL_fe07add5_4_k_cu_e8665e4a_121494cute1_E,@object
	.size		_ZN40_INTERNAL_fe07add5_4_k_cu_e8665e4a_121494cute1_E,(_ZN40_INTERNAL_fe07add5_4_k_cu_e8665e4a_121494cuda3std3__45__cpo6cbeginE - _ZN40_INTERNAL_fe07add5_4_k_cu_e8665e4a_121494cute1_E)
_ZN40_INTERNAL_fe07add5_4_k_cu_e8665e4a_121494cute1_E:
	.zero		1
	.type		_ZN40_INTERNAL_fe07add5_4_k_cu_e8665e4a_121494cuda3std3__45__cpo6cbeginE,@object
	.size		_ZN40_INTERNAL_fe07add5_4_k_cu_e8665e4a_121494cuda3std3__45__cpo6cbeginE,(_ZN40_INTERNAL_fe07add5_4_k_cu_e8665e4a_121494cuda3std3__48in_placeE - _ZN40_INTERNAL_fe07add5_4_k_cu_e8665e4a_121494cuda3std3__45__cpo6cbeginE)
_ZN40_INTERNAL_fe07add5_4_k_cu_e8665e4a_121494cuda3std3__45__cpo6cbeginE:
	.zero		1
	.type		_ZN40_INTERNAL_fe07add5_4_k_cu_e8665e4a_121494cuda3std3__48in_placeE,@object
	.size		_ZN40_INTERNAL_fe07add5_4_k_cu_e8665e4a_121494cuda3std3__48in_placeE,(_ZN40_INTERNAL_fe07add5_4_k_cu_e8665e4a_121494cuda3std6ranges3__45__cpo9iter_moveE - _ZN40_INTERNAL_fe07add5_4_k_cu_e8665e4a_121494cuda3std3__48in_placeE)
_ZN40_INTERNAL_fe07add5_4_k_cu_e8665e4a_121494cuda3std3__48in_placeE:
	.zero		1
	.type		_ZN40_INTERNAL_fe07add5_4_k_cu_e8665e4a_121494cuda3std6ranges3__45__cpo9iter_moveE,@object
	.size		_ZN40_INTERNAL_fe07add5_4_k_cu_e8665e4a_121494cuda3std6ranges3__45__cpo9iter_moveE,(_ZN40_INTERNAL_fe07add5_4_k_cu_e8665e4a_121494cuda3std3__45__cpo5beginE - _ZN40_INTERNAL_fe07add5_4_k_cu_e8665e4a_121494cuda3std6ranges3__45__cpo9iter_moveE)
_ZN40_INTERNAL_fe07add5_4_k_cu_e8665e4a_121494cuda3std6ranges3__45__cpo9iter_moveE:
	.zero		1
	.type		_ZN40_INTERNAL_fe07add5_4_k_cu_e8665e4a_121494cuda3std3__45__cpo5beginE,@object
	.size		_ZN40_INTERNAL_fe07add5_4_k_cu_e8665e4a_121494cuda3std3__45__cpo5beginE,(_ZN40_INTERNAL_fe07add5_4_k_cu_e8665e4a_121494cuda3std3__442_GLOBAL__N__fe07add5_4_k_cu_e8665e4a_121496ignoreE - _ZN40_INTERNAL_fe07add5_4_k_cu_e8665e4a_121494cuda3std3__45__cpo5beginE)
_ZN40_INTERNAL_fe07add5_4_k_cu_e8665e4a_121494cuda3std3__45__cpo5beginE:
	.zero		1
	.type		_ZN40_INTERNAL_fe07add5_4_k_cu_e8665e4a_121494cuda3std3__442_GLOBAL__N__fe07add5_4_k_cu_e8665e4a_121496ignoreE,@object
	.size		_ZN40_INTERNAL_fe07add5_4_k_cu_e8665e4a_121494cuda3std3__442_GLOBAL__N__fe07add5_4_k_cu_e8665e4a_121496ignoreE,(_ZN40_INTERNAL_fe07add5_4_k_cu_e8665e4a_121494cute7productE - _ZN40_INTERNAL_fe07add5_4_k_cu_e8665e4a_121494cuda3std3__442_GLOBAL__N__fe07add5_4_k_cu_e8665e4a_121496ignoreE)
_ZN40_INTERNAL_fe07add5_4_k_cu_e8665e4a_121494cuda3std3__442_GLOBAL__N__fe07add5_4_k_cu_e8665e4a_121496ignoreE:
	.zero		1
	.type		_ZN40_INTERNAL_fe07add5_4_k_cu_e8665e4a_121494cute7productE,@object
	.size		_ZN40_INTERNAL_fe07add5_4_k_cu_e8665e4a_121494cute7productE,(_ZN40_INTERNAL_fe07add5_4_k_cu_e8665e4a_121494cuda3std3__45__cpo3endE - _ZN40_INTERNAL_fe07add5_4_k_cu_e8665e4a_121494cute7productE)
_ZN40_INTERNAL_fe07add5_4_k_cu_e8665e4a_121494cute7productE:
	.zero		1
	.type		_ZN40_INTERNAL_fe07add5_4_k_cu_e8665e4a_121494cuda3std3__45__cpo3endE,@object
	.size		_ZN40_INTERNAL_fe07add5_4_k_cu_e8665e4a_121494cuda3std3__45__cpo3endE,(_ZN40_INTERNAL_fe07add5_4_k_cu_e8665e4a_121494cuda3std3__419piecewise_constructE - _ZN40_INTERNAL_fe07add5_4_k_cu_e8665e4a_121494cuda3std3__45__cpo3endE)
_ZN40_INTERNAL_fe07add5_4_k_cu_e8665e4a_121494cuda3std3__45__cpo3endE:
	.zero		1
	.type		_ZN40_INTERNAL_fe07add5_4_k_cu_e8665e4a_121494cuda3std3__419piecewise_constructE,@object
	.size		_ZN40_INTERNAL_fe07add5_4_k_cu_e8665e4a_121494cuda3std3__419piecewise_constructE,(_ZN40_INTERNAL_fe07add5_4_k_cu_e8665e4a_121494cuda3std3__45__cpo4cendE - _ZN40_INTERNAL_fe07add5_4_k_cu_e8665e4a_121494cuda3std3__419piecewise_constructE)
_ZN40_INTERNAL_fe07add5_4_k_cu_e8665e4a_121494cuda3std3__419piecewise_constructE:
	.zero		1
	.type		_ZN40_INTERNAL_fe07add5_4_k_cu_e8665e4a_121494cuda3std3__45__cpo4cendE,@object
	.size		_ZN40_INTERNAL_fe07add5_4_k_cu_e8665e4a_121494cuda3std3__45__cpo4cendE,(_ZN40_INTERNAL_fe07add5_4_k_cu_e8665e4a_121494cuda3std6ranges3__45__cpo4swapE - _ZN40_INTERNAL_fe07add5_4_k_cu_e8665e4a_121494cuda3std3__45__cpo4cendE)
_ZN40_INTERNAL_fe07add5_4_k_cu_e8665e4a_121494cuda3std3__45__cpo4cendE:
	.zero		1
	.type		_ZN40_INTERNAL_fe07add5_4_k_cu_e8665e4a_121494cuda3std6ranges3__45__cpo4swapE,@object
	.size		_ZN40_INTERNAL_fe07add5_4_k_cu_e8665e4a_121494cuda3std6ranges3__45__cpo4swapE,(.L_7 - _ZN40_INTERNAL_fe07add5_4_k_cu_e8665e4a_121494cuda3std6ranges3__45__cpo4swapE)
_ZN40_INTERNAL_fe07add5_4_k_cu_e8665e4a_121494cuda3std6ranges3__45__cpo4swapE:
	.zero		1
.L_7:


//--------------------- .nv.constant0._ZN7cutlass13device_kernelINS_4gemm6kernel13GemmUniversalIN4cute5tupleIJiiiiEEENS1_10collective13CollectiveMmaINS1_37MainloopSm90TmaGmmaWarpSpecializedFP8ILi3ENS5_IJNS4_1CILi1EEESB_SB_EEENS1_32KernelTmaWarpSpecializedPingpongEEENS5_IJNSA_ILi64EEENSA_ILi512EEENSA_ILi128EEEEEENS_12float_e4m3_tENS5_IJlSB_lEEESJ_SK_NS4_8TiledMMAINS4_8MMA_AtomIJNS4_4SM904GMMA31MMA_64x256x32_F32E4M3E4M3_SS_TNILNSO_7ScaleInE1ELSQ_1EEEEEENS4_6LayoutISC_NS5_IJNSA_ILi0EEESU_SU_EEEEENS5_IJNS4_10UnderscoreESX_SX_EEEEENS4_13SM90_TMA_LOADENS4_14ComposedLayoutINS4_7SwizzleILi3ELi4ELi3EEENS4_18smem_ptr_flag_bitsILi8EEENST_INS5_IJNSA_ILi8EEESH_EEENS5_IJSH_SB_EEEEEEEvNS4_8identityES10_S1A_vS1B_EENS_8epilogue10collective6detail29Sm90TmaWarpSpecializedAdapterINS1E_15DefaultEpilogueISJ_SK_SK_NS1D_6thread17LinearCombinationISJ_Li1EffLNS1I_9ScaleType4KindE0ELNS_15FloatRoundStyleE2ESJ_EENS1_15EpilogueDefaultEEEEEvvEEEEvNT_6ParamsE --------------------------
	.section	.nv.constant0._ZN7cutlass13device_kernelINS_4gemm6kernel13GemmUniversalIN4cute5tupleIJiiiiEEENS1_10collective13CollectiveMmaINS1_37MainloopSm90TmaGmmaWarpSpecializedFP8ILi3ENS5_IJNS4_1CILi1EEESB_SB_EEENS1_32KernelTmaWarpSpecializedPingpongEEENS5_IJNSA_ILi64EEENSA_ILi512EEENSA_ILi128EEEEEENS_12float_e4m3_tENS5_IJlSB_lEEESJ_SK_NS4_8TiledMMAINS4_8MMA_AtomIJNS4_4SM904GMMA31MMA_64x256x32_F32E4M3E4M3_SS_TNILNSO_7ScaleInE1ELSQ_1EEEEEENS4_6LayoutISC_NS5_IJNSA_ILi0EEESU_SU_EEEEENS5_IJNS4_10UnderscoreESX_SX_EEEEENS4_13SM90_TMA_LOADENS4_14ComposedLayoutINS4_7SwizzleILi3ELi4ELi3EEENS4_18smem_ptr_flag_bitsILi8EEENST_INS5_IJNSA_ILi8EEESH_EEENS5_IJSH_SB_EEEEEEEvNS4_8identityES10_S1A_vS1B_EENS_8epilogue10collective6detail29Sm90TmaWarpSpecializedAdapterINS1E_15DefaultEpilogueISJ_SK_SK_NS1D_6thread17LinearCombinationISJ_Li1EffLNS1I_9ScaleType4KindE0ELNS_15FloatRoundStyleE2ESJ_EENS1_15EpilogueDefaultEEEEEvvEEEEvNT_6ParamsE,"a",@progbits
	.sectionflags	@""
	.align	4
.nv.constant0._ZN7cutlass13device_kernelINS_4gemm6kernel13GemmUniversalIN4cute5tupleIJiiiiEEENS1_10collective13CollectiveMmaINS1_37MainloopSm90TmaGmmaWarpSpecializedFP8ILi3ENS5_IJNS4_1CILi1EEESB_SB_EEENS1_32KernelTmaWarpSpecializedPingpongEEENS5_IJNSA_ILi64EEENSA_ILi512EEENSA_ILi128EEEEEENS_12float_e4m3_tENS5_IJlSB_lEEESJ_SK_NS4_8TiledMMAINS4_8MMA_AtomIJNS4_4SM904GMMA31MMA_64x256x32_F32E4M3E4M3_SS_TNILNSO_7ScaleInE1ELSQ_1EEEEEENS4_6LayoutISC_NS5_IJNSA_ILi0EEESU_SU_EEEEENS5_IJNS4_10UnderscoreESX_SX_EEEEENS4_13SM90_TMA_LOADENS4_14ComposedLayoutINS4_7SwizzleILi3ELi4ELi3EEENS4_18smem_ptr_flag_bitsILi8EEENST_INS5_IJNSA_ILi8EEESH_EEENS5_IJSH_SB_EEEEEEEvNS4_8identityES10_S1A_vS1B_EENS_8epilogue10collective6detail29Sm90TmaWarpSpecializedAdapterINS1E_15DefaultEpilogueISJ_SK_SK_NS1D_6thread17LinearCombinationISJ_Li1EffLNS1I_9ScaleType4KindE0ELNS_15FloatRoundStyleE2ESJ_EENS1_15EpilogueDefaultEEEEEvvEEEEvNT_6ParamsE:
	.zero		1664


//--------------------- SYMBOLS --------------------------

	.type		.nv.reservedSmem.offset0,@object
	.size		.nv.reservedSmem.offset0,0x4
